def gluon_tcgen05(
    a_ptr,
    b_ptr,
    c_ptr,
    M,
    N,
    K,
    stride_am,
    stride_bk,
    stride_cm,
    BLOCK_M: gl.constexpr,
    BLOCK_N: gl.constexpr,
    BLOCK_K: gl.constexpr,
    DTYPE: gl.constexpr,
    A_LAYOUT: gl.constexpr,
    B_LAYOUT: gl.constexpr,
    C_LAYOUT: gl.constexpr,
    B_SHAPE: gl.constexpr,
    TMEM_LAYOUT: gl.constexpr,
    TMEM_REG: gl.constexpr,
    TRANS_B: gl.constexpr,
    NUM_BUFFERS: gl.constexpr,
):
    a_desc = tma.make_tensor_descriptor(
        a_ptr, [M, K], [stride_am, 1], [BLOCK_M, BLOCK_K], A_LAYOUT
    )
    b_desc = tma.make_tensor_descriptor(
        b_ptr,
        [N, K] if TRANS_B else [K, N],
        [stride_bk, 1],
        B_SHAPE,
        B_LAYOUT,
    )
    c_desc = tma.make_tensor_descriptor(
        c_ptr, [M, N], [stride_cm, 1], [BLOCK_M, BLOCK_N], C_LAYOUT
    )

    a_bufs = gl.allocate_shared_memory(
        DTYPE, [NUM_BUFFERS, BLOCK_M, BLOCK_K], A_LAYOUT
    )
    b_bufs = gl.allocate_shared_memory(DTYPE, [NUM_BUFFERS] + B_SHAPE, B_LAYOUT)

    pid_m = gl.program_id(0)
    pid_n = gl.program_id(1)
    off_m = pid_m * BLOCK_M
    off_n = pid_n * BLOCK_N

    tma_bars = gl.allocate_shared_memory(
        gl.int64, [NUM_BUFFERS, 1], mbarrier.MBarrierLayout()
    )
    mma_bars = gl.allocate_shared_memory(
        gl.int64, [NUM_BUFFERS, 1], mbarrier.MBarrierLayout()
    )
    for i in gl.static_range(NUM_BUFFERS):
        mbarrier.init(tma_bars.index(i), count=1)
        mbarrier.init(mma_bars.index(i), count=1)

    acc_tmem = allocate_tensor_memory(gl.float32, [BLOCK_M, BLOCK_N], TMEM_LAYOUT)
    idx = 0
    phase = 0
    use_acc = False
    for k in range(0, K, BLOCK_K):
        a = a_bufs.index(idx)
        b = b_bufs.index(idx)
        tma_bar = tma_bars.index(idx)
        mma_bar = mma_bars.index(idx)
        mbarrier.expect(
            tma_bar, a_desc.block_type.nbytes + b_desc.block_type.nbytes
        )
        tma.async_copy_global_to_shared(a_desc, [off_m, k], tma_bar, a)
        tma.async_copy_global_to_shared(
            b_desc, [off_n, k] if TRANS_B else [k, off_n], tma_bar, b
        )
        mbarrier.wait(tma_bar, phase=phase)

        if TRANS_B:
            b = b.permute((1, 0))
        tcgen05_mma(a, b, acc_tmem, use_acc=use_acc)
        tcgen05_commit(mma_bar)
        mbarrier.wait(mma_bar, phase=phase)
        use_acc = True

        idx += 1
        if idx == NUM_BUFFERS:
            idx = 0
            phase ^= 1

    for i in gl.static_range(NUM_BUFFERS):
        mbarrier.invalidate(tma_bars.index(i))
        mbarrier.invalidate(mma_bars.index(i))

    acc = acc_tmem.load(TMEM_REG)
    c_smem = gl.allocate_shared_memory(DTYPE, [BLOCK_M, BLOCK_N], C_LAYOUT)
    c_smem.store(acc.to(DTYPE))
    fence_async_shared()
    tma.async_copy_shared_to_global(c_desc, [off_m, off_n], c_smem)
    tma.store_wait(pendings=0)

# config = {"BLOCK_K": 128, "BLOCK_M": 128, "BLOCK_N": 64, "arch": "sm_100", "dtype": "fp8e4m3", "num_buffers": 3, "num_warps": 8, "trans_b": 0}
# arch = sm_100


// ===== COMPILED SASS (sm_100a) =====

	.target	sm_100a

	.elftype	@"ET_EXEC"


//--------------------- .note.nv.tkinfo           --------------------------
	.section	.note.nv.tkinfo,"",@"SHT_NOTE"
	.sectionflags	@"SHF_NOTE_NV_TKINFO"
	.tkinfo
        /*0018*/ 	.word	0x00000081
        /*0030*/ 	.string	""
        /*0030*/ 	.string	"ptxas-blackwell"
        /*0030*/ 	.string	"Cuda compilation tools, release 12.9, V12.9.86"
        /*0030*/ 	.string	"Build cuda_12.9.r12.9/compiler.36037853_0"
        /*0030*/ 	.string	"-v  -suppress-debug-info  -lineinfo  -arch sm_100a "



//--------------------- .note.nv.cuver            --------------------------
	.section	.note.nv.cuver,"",@"SHT_NOTE"
	.sectionflags	@"SHF_NOTE_NV_CUVER"
        /*0018*/ 	.short	0x0001
        /*001a*/ 	.short	0x0064
        /*001c*/ 	.short	0x0001
        /*001e*/ 	.short	0x0000
        /*0020*/ 	.short	0x0001
        /*0022*/ 	.short	0x0000


//--------------------- .nv.info                  --------------------------
	.section	.nv.info,"",@"SHT_CUDA_INFO"
	.align	4


	//----- nvinfo : EIATTR_REGCOUNT
	.align		4
        /*0000*/ 	.byte	0x04, 0x2f
        /*0002*/ 	.short	(.L_4 - .L_3)
	.align		4
.L_3:
        /*0004*/ 	.word	index@(gluon_tcgen05)
        /*0008*/ 	.word	0x00000027


	//----- nvinfo : EIATTR_FRAME_SIZE
	.align		4
.L_4:
        /*000c*/ 	.byte	0x04, 0x11
        /*000e*/ 	.short	(.L_6 - .L_5)
	.align		4
.L_5:
        /*0010*/ 	.word	index@($__internal_2_$__cuda_sm10x_tcgen05_guardrail_trap_unallocated_columns_being_dealloced)
        /*0014*/ 	.word	0x00000000


	//----- nvinfo : EIATTR_FRAME_SIZE
	.align		4
.L_6:
        /*0018*/ 	.byte	0x04, 0x11
        /*001a*/ 	.short	(.L_8 - .L_7)
	.align		4
.L_7:
        /*001c*/ 	.word	index@($__internal_1_$__cuda_sm10x_tcgen05_guardrail_trap_phase_invalid_during_alloc)
        /*0020*/ 	.word	0x00000000


	//----- nvinfo : EIATTR_FRAME_SIZE
	.align		4
.L_8:
        /*0024*/ 	.byte	0x04, 0x11
        /*0026*/ 	.short	(.L_10 - .L_9)
	.align		4
.L_9:
        /*0028*/ 	.word	index@($__internal_0_$__cuda_sm10x_tcgen05_guardrail_trap_col_being_dealloced_not_returned_by_alloc)
        /*002c*/ 	.word	0x00000000


	//----- nvinfo : EIATTR_FRAME_SIZE
	.align		4
.L_10:
        /*0030*/ 	.byte	0x04, 0x11
        /*0032*/ 	.short	(.L_12 - .L_11)
	.align		4
.L_11:
        /*0034*/ 	.word	index@(gluon_tcgen05)
        /*0038*/ 	.word	0x00000000


	//----- nvinfo : EIATTR_MIN_STACK_SIZE
	.align		4
.L_12:
        /*003c*/ 	.byte	0x04, 0x12
        /*003e*/ 	.short	(.L_14 - .L_13)
	.align		4
.L_13:
        /*0040*/ 	.word	index@(gluon_tcgen05)
        /*0044*/ 	.word	0x00000000
.L_14:


//--------------------- .nv.info.gluon_tcgen05    --------------------------
	.section	.nv.info.gluon_tcgen05,"",@"SHT_CUDA_INFO"
	.sectionflags	@""
	.align	4


	//----- nvinfo : EIATTR_CUDA_API_VERSION
	.align		4
        /*0000*/ 	.byte	0x04, 0x37
        /*0002*/ 	.short	(.L_16 - .L_15)
.L_15:
        /*0004*/ 	.word	0x00000081


	//----- nvinfo : EIATTR_KPARAM_INFO
	.align		4
.L_16:
        /*0008*/ 	.byte	0x04, 0x17
        /*000a*/ 	.short	(.L_18 - .L_17)
.L_17:
        /*000c*/ 	.word	0x00000000
        /*0010*/ 	.short	0x000a
        /*0012*/ 	.short	0x0048
        /*0014*/ 	.byte	0x00, 0xf4, 0x21, 0x00


	//----- nvinfo : EIATTR_KPARAM_INFO
	.align		4
.L_18:
        /*0018*/ 	.byte	0x04, 0x17
        /*001a*/ 	.short	(.L_20 - .L_19)
.L_19:
        /*001c*/ 	.word	0x00000000
        /*0020*/ 	.short	0x0009
        /*0022*/ 	.short	0x0040
        /*0024*/ 	.byte	0x00, 0xf4, 0x21, 0x00


	//----- nvinfo : EIATTR_KPARAM_INFO
	.align		4
.L_20:
        /*0028*/ 	.byte	0x04, 0x17
        /*002a*/ 	.short	(.L_22 - .L_21)
.L_21:
        /*002c*/ 	.word	0x00000000
        /*0030*/ 	.short	0x0008
        /*0032*/ 	.short	0x0038
        /*0034*/ 	.byte	0x00, 0xf0, 0x21, 0x00


	//----- nvinfo : EIATTR_KPARAM_INFO
	.align		4
.L_22:
        /*0038*/ 	.byte	0x04, 0x17
        /*003a*/ 	.short	(.L_24 - .L_23)
.L_23:
        /*003c*/ 	.word	0x00000000
        /*0040*/ 	.short	0x0007
        /*0042*/ 	.short	0x0030
        /*0044*/ 	.byte	0x00, 0xf0, 0x21, 0x00


	//----- nvinfo : EIATTR_KPARAM_INFO
	.align		4
.L_24:
        /*0048*/ 	.byte	0x04, 0x17
        /*004a*/ 	.short	(.L_26 - .L_25)
.L_25:
        /*004c*/ 	.word	0x00000000
        /*0050*/ 	.short	0x0006
        /*0052*/ 	.short	0x0028
        /*0054*/ 	.byte	0x00, 0xf0, 0x21, 0x00


	//----- nvinfo : EIATTR_KPARAM_INFO
	.align		4
.L_26:
        /*0058*/ 	.byte	0x04, 0x17
        /*005a*/ 	.short	(.L_28 - .L_27)
.L_27:
        /*005c*/ 	.word	0x00000000
        /*0060*/ 	.short	0x0005
        /*0062*/ 	.short	0x0020
        /*0064*/ 	.byte	0x00, 0xf0, 0x11, 0x00


	//----- nvinfo : EIATTR_KPARAM_INFO
	.align		4
.L_28:
        /*0068*/ 	.byte	0x04, 0x17
        /*006a*/ 	.short	(.L_30 - .L_29)
.L_29:
        /*006c*/ 	.word	0x00000000
        /*0070*/ 	.short	0x0004
        /*0072*/ 	.short	0x001c
        /*0074*/ 	.byte	0x00, 0xf0, 0x11, 0x00


	//----- nvinfo : EIATTR_KPARAM_INFO
	.align		4
.L_30:
        /*0078*/ 	.byte	0x04, 0x17
        /*007a*/ 	.short	(.L_32 - .L_31)
.L_31:
        /*007c*/ 	.word	0x00000000
        /*0080*/ 	.short	0x0003
        /*0082*/ 	.short	0x0018
        /*0084*/ 	.byte	0x00, 0xf0, 0x11, 0x00


	//----- nvinfo : EIATTR_KPARAM_INFO
	.align		4
.L_32:
        /*0088*/ 	.byte	0x04, 0x17
        /*008a*/ 	.short	(.L_34 - .L_33)
.L_33:
        /*008c*/ 	.word	0x00000000
        /*0090*/ 	.short	0x0002
        /*0092*/ 	.short	0x0010
        /*0094*/ 	.byte	0x00, 0xf4, 0x21, 0x00


	//----- nvinfo : EIATTR_KPARAM_INFO
	.align		4
.L_34:
        /*0098*/ 	.byte	0x04, 0x17
        /*009a*/ 	.short	(.L_36 - .L_35)
.L_35:
        /*009c*/ 	.word	0x00000000
        /*00a0*/ 	.short	0x0001
        /*00a2*/ 	.short	0x0008
        /*00a4*/ 	.byte	0x00, 0xf4, 0x21, 0x00


	//----- nvinfo : EIATTR_KPARAM_INFO
	.align		4
.L_36:
        /*00a8*/ 	.byte	0x04, 0x17
        /*00aa*/ 	.short	(.L_38 - .L_37)
.L_37:
        /*00ac*/ 	.word	0x00000000
        /*00b0*/ 	.short	0x0000
        /*00b2*/ 	.short	0x0000
        /*00b4*/ 	.byte	0x00, 0xf4, 0x21, 0x00


	//----- nvinfo : EIATTR_AT_ENTRY_FRAGMENTS
	.align		4
.L_38:
        /*00b8*/ 	.byte	0x04, 0x4f
        /*00ba*/ 	.short	(.L_40 - .L_39)


	//   ....[0]....
.L_39:
        /*00bc*/ 	.word	0x00000004


	//----- nvinfo : EIATTR_RESERVED_SMEM_USED
	.align		4
.L_40:
        /*00c0*/ 	.byte	0x01, 0x41
	.zero		2


	//----- nvinfo : EIATTR_SPARSE_MMA_MASK
	.align		4
        /*00c4*/ 	.byte	0x03, 0x50
        /*00c6*/ 	.short	0x0000


	//----- nvinfo : EIATTR_TCGEN05_1CTA_USED
	.align		4
        /*00c8*/ 	.byte	0x01, 0x51
	.zero		2


	//----- nvinfo : EIATTR_MAXREG_COUNT
	.align		4
        /*00cc*/ 	.byte	0x03, 0x1b
        /*00ce*/ 	.short	0x00ff


	//----- nvinfo : EIATTR_NUM_BARRIERS
	.align		4
        /*00d0*/ 	.byte	0x02, 0x4c
        /*00d2*/ 	.byte	0x01
	.zero		1


	//----- nvinfo : EIATTR_INT_WARP_WIDE_INSTR_OFFSETS
	.align		4
        /*00d4*/ 	.byte	0x04, 0x31
        /*00d6*/ 	.short	(.L_42 - .L_41)


	//   ....[0]....
.L_41:
        /*00d8*/ 	.word	0x00001620


	//   ....[1]....
        /*00dc*/ 	.word	0x00001640


	//   ....[2]....
        /*00e0*/ 	.word	0x000016c0


	//   ....[3]....
        /*00e4*/ 	.word	0x00001990


	//   ....[4]....
        /*00e8*/ 	.word	0x000019a0


	//   ....[5]....
        /*00ec*/ 	.word	0x000019b0


	//   ....[6]....
        /*00f0*/ 	.word	0x000019c0


	//   ....[7]....
        /*00f4*/ 	.word	0x00001ce0


	//   ....[8]....
        /*00f8*/ 	.word	0x00001cf0


	//   ....[9]....
        /*00fc*/ 	.word	0x00001e70


	//   ....[10]....
        /*0100*/ 	.word	0x00001ec0


	//   ....[11]....
        /*0104*/ 	.word	0x00001ed0


	//   ....[12]....
        /*0108*/ 	.word	0x00001f00


	//   ....[13]....
        /*010c*/ 	.word	0x000021f0


	//   ....[14]....
        /*0110*/ 	.word	0x00002200


	//   ....[15]....
        /*0114*/ 	.word	0x00002520


	//   ....[16]....
        /*0118*/ 	.word	0x00002530


	//   ....[17]....
        /*011c*/ 	.word	0x00002870


	//   ....[18]....
        /*0120*/ 	.word	0x000028c0


	//----- nvinfo : EIATTR_COOP_GROUP_MASK_REGIDS
	.align		4
.L_42:
        /*0124*/ 	.byte	0x04, 0x29
        /*0126*/ 	.short	(.L_44 - .L_43)


	//   ....[0]....
.L_43:
        /*0128*/ 	.word	0xffffffff


	//   ....[1]....
        /*012c*/ 	.word	0xffffffff


	//   ....[2]....
        /*0130*/ 	.word	0xffffffff


	//   ....[3]....
        /*0134*/ 	.word	0xffffffff


	//   ....[4]....
        /*0138*/ 	.word	0xffffffff


	//   ....[5]....
        /*013c*/ 	.word	0xffffffff


	//   ....[6]....
        /*0140*/ 	.word	0xffffffff


	//   ....[7]....
        /*0144*/ 	.word	0xffffffff


	//   ....[8]....
        /*0148*/ 	.word	0xffffffff


	//   ....[9]....
        /*014c*/ 	.word	0xffffffff


	//----- nvinfo : EIATTR_COOP_GROUP_INSTR_OFFSETS
	.align		4
.L_44:
        /*0150*/ 	.byte	0x04, 0x28
        /*0152*/ 	.short	(.L_46 - .L_45)


	//   ....[0]....
.L_45:
        /*0154*/ 	.word	0x00000050


	//   ....[1]....
        /*0158*/ 	.word	0x00000310


	//   ....[2]....
        /*015c*/ 	.word	0x000004f0


	//   ....[3]....
        /*0160*/ 	.word	0x000009a0


	//   ....[4]....
        /*0164*/ 	.word	0x00000ae0


	//   ....[5]....
        /*0168*/ 	.word	0x00000f50


	//   ....[6]....
        /*016c*/ 	.word	0x00001090


	//   ....[7]....
        /*0170*/ 	.word	0x000014e0


	//   ....[8]....
        /*0174*/ 	.word	0x00002700


	//   ....[9]....
        /*0178*/ 	.word	0x00002970


	//----- nvinfo : EIATTR_VRC_CTA_INIT_COUNT
	.align		4
.L_46:
        /*017c*/ 	.byte	0x02, 0x4a
        /*017e*/ 	.byte	0x80
	.zero		1


	//----- nvinfo : EIATTR_MBARRIER_INSTR_OFFSETS
	.align		4
        /*0180*/ 	.byte	0x04, 0x39
        /*0182*/ 	.short	(.L_48 - .L_47)


	//   ....[0]....
.L_47:
        /*0184*/ 	.word	0x000016e0
        /*0188*/ 	.word	0x000000ff
        /*018c*/ 	.word	0x00012000
        /*0190*/ 	.short	0x0100
        /*0192*/ 	.byte	0x08
	.zero		1


	//   ....[1]....
        /*0194*/ 	.word	0x000016f0
        /*0198*/ 	.word	0x000000ff
        /*019c*/ 	.word	0x00012020
        /*01a0*/ 	.short	0x0100
        /*01a2*/ 	.byte	0x08
	.zero		1


	//   ....[2]....
        /*01a4*/ 	.word	0x000017a0
        /*01a8*/ 	.word	0x000000ff
        /*01ac*/ 	.word	0x00012008
        /*01b0*/ 	.short	0x0100
        /*01b2*/ 	.byte	0x08
	.zero		1


	//   ....[3]....
        /*01b4*/ 	.word	0x000017b0
        /*01b8*/ 	.word	0x000000ff
        /*01bc*/ 	.word	0x00012028
        /*01c0*/ 	.short	0x0100
        /*01c2*/ 	.byte	0x08
	.zero		1


	//   ....[4]....
        /*01c4*/ 	.word	0x000018c0
        /*01c8*/ 	.word	0x000000ff
        /*01cc*/ 	.word	0x00012010
        /*01d0*/ 	.short	0x0100
        /*01d2*/ 	.byte	0x08
	.zero		1


	//   ....[5]....
        /*01d4*/ 	.word	0x000018d0
        /*01d8*/ 	.word	0x000000ff
        /*01dc*/ 	.word	0x00012030
        /*01e0*/ 	.short	0x0100
        /*01e2*/ 	.byte	0x08
	.zero		1


	//   ....[6]....
        /*01e4*/ 	.word	0x00001aa0
        /*01e8*/ 	.word	0x000000ff
        /*01ec*/ 	.word	0x00012000
        /*01f0*/ 	.short	0x010a
        /*01f2*/ 	.byte	0x08
	.zero		1


	//   ....[7]....
        /*01f4*/ 	.word	0x00001d40
        /*01f8*/ 	.word	0x000000ff
        /*01fc*/ 	.word	0x00012020
        /*0200*/ 	.short	0x010a
        /*0202*/ 	.byte	0x08
	.zero		1


	//   ....[8]....
        /*0204*/ 	.word	0x00001f70
        /*0208*/ 	.word	0x000000ff
        /*020c*/ 	.word	0x00012000
        /*0210*/ 	.short	0x010a
        /*0212*/ 	.byte	0x1c
	.zero		1


	//   ....[9]....
        /*0214*/ 	.word	0x00002240
        /*0218*/ 	.word	0x000000ff
        /*021c*/ 	.word	0x00012020
        /*0220*/ 	.short	0x010a
        /*0222*/ 	.byte	0x1c
	.zero		1


	//   ....[10]....
        /*0224*/ 	.word	0x00002310
        /*0228*/ 	.word	0x000000ff
        /*022c*/ 	.word	0x00012000
        /*0230*/ 	.short	0x0108
        /*0232*/ 	.byte	0x08
	.zero		1


	//   ....[11]....
        /*0234*/ 	.word	0x00002320
        /*0238*/ 	.word	0x000000ff
        /*023c*/ 	.word	0x00012020
        /*0240*/ 	.short	0x0108
        /*0242*/ 	.byte	0x08
	.zero		1


	//   ....[12]....
        /*0244*/ 	.word	0x00002370
        /*0248*/ 	.word	0x000000ff
        /*024c*/ 	.word	0x00012008
        /*0250*/ 	.short	0x0108
        /*0252*/ 	.byte	0x08
	.zero		1


	//   ....[13]....
        /*0254*/ 	.word	0x00002380
        /*0258*/ 	.word	0x000000ff
        /*025c*/ 	.word	0x00012028
        /*0260*/ 	.short	0x0108
        /*0262*/ 	.byte	0x08
	.zero		1


	//   ....[14]....
        /*0264*/ 	.word	0x000023d0
        /*0268*/ 	.word	0x000000ff
        /*026c*/ 	.word	0x00012010
        /*0270*/ 	.short	0x0108
        /*0272*/ 	.byte	0x08
	.zero		1


	//   ....[15]....
        /*0274*/ 	.word	0x000023e0
        /*0278*/ 	.word	0x000000ff
        /*027c*/ 	.word	0x00012030
        /*0280*/ 	.short	0x0108
        /*0282*/ 	.byte	0x08
	.zero		1


	//   ....[16]....
        /*0284*/ 	.word	0x00002990
        /*0288*/ 	.word	0x000000ff
        /*028c*/ 	.word	0x00012000
        /*0290*/ 	.short	0x010a
        /*0292*/ 	.byte	0x08
	.zero		1


	//   ....[17]....
        /*0294*/ 	.word	0x000029c0
        /*0298*/ 	.word	0x000000ff
        /*029c*/ 	.word	0x00012020
        /*02a0*/ 	.short	0x010a
        /*02a2*/ 	.byte	0x08
	.zero		1


	//   ....[18]....
        /*02a4*/ 	.word	0x000029f0
        /*02a8*/ 	.word	0x000000ff
        /*02ac*/ 	.word	0x00012000
        /*02b0*/ 	.short	0x010a
        /*02b2*/ 	.byte	0x1c
	.zero		1


	//   ....[19]....
        /*02b4*/ 	.word	0x00002a20
        /*02b8*/ 	.word	0x000000ff
        /*02bc*/ 	.word	0x00012020
        /*02c0*/ 	.short	0x010a
        /*02c2*/ 	.byte	0x1c
	.zero		1


	//----- nvinfo : EIATTR_NUM_MBARRIERS
	.align		4
.L_48:
        /*02c4*/ 	.byte	0x03, 0x38
        /*02c6*/ 	.short	0x0006


	//----- nvinfo : EIATTR_EXIT_INSTR_OFFSETS
	.align		4
        /*02c8*/ 	.byte	0x04, 0x1c
        /*02ca*/ 	.short	(.L_50 - .L_49)


	//   ....[0]....
.L_49:
        /*02cc*/ 	.word	0x00002980


	//----- nvinfo : EIATTR_REQNTID
	.align		4
.L_50:
        /*02d0*/ 	.byte	0x04, 0x10
        /*02d2*/ 	.short	(.L_52 - .L_51)
.L_51:
        /*02d4*/ 	.word	0x00000100
        /*02d8*/ 	.word	0x00000001
        /*02dc*/ 	.word	0x00000001


	//----- nvinfo : EIATTR_CRS_STACK_SIZE
	.align		4
.L_52:
        /*02e0*/ 	.byte	0x04, 0x1e
        /*02e2*/ 	.short	(.L_54 - .L_53)
.L_53:
        /*02e4*/ 	.word	0x00000000


	//----- nvinfo : EIATTR_CBANK_PARAM_SIZE
	.align		4
.L_54:
        /*02e8*/ 	.byte	0x03, 0x19
        /*02ea*/ 	.short	0x0050


	//----- nvinfo : EIATTR_PARAM_CBANK
	.align		4
        /*02ec*/ 	.byte	0x04, 0x0a
        /*02ee*/ 	.short	(.L_56 - .L_55)
	.align		4
.L_55:
        /*02f0*/ 	.word	index@(.nv.constant0.gluon_tcgen05)
        /*02f4*/ 	.short	0x0380
        /*02f6*/ 	.short	0x0050


	//----- nvinfo : EIATTR_SW_WAR
	.align		4
.L_56:
        /*02f8*/ 	.byte	0x04, 0x36
        /*02fa*/ 	.short	(.L_58 - .L_57)
.L_57:
        /*02fc*/ 	.word	0x00000008
.L_58:


//--------------------- .nv.compat                --------------------------
	.section	.nv.compat,"",@"SHT_CUDA_COMPAT_INFO"
	.align	4
        /*0000*/ 	.byte	0x02, 0x02, 0x02, 0x00, 0x02, 0x05, 0x05, 0x00, 0x02, 0x03, 0x03, 0x00, 0x02, 0x06, 0x01, 0x00


//--------------------- .nv.callgraph             --------------------------
	.section	.nv.callgraph,"",@"SHT_CUDA_CALLGRAPH"
	.align	4
	.sectionentsize	8
	.align		4
        /*0000*/ 	.word	0x00000000
	.align		4
        /*0004*/ 	.word	0xffffffff
	.align		4
        /*0008*/ 	.word	0x00000000
	.align		4
        /*000c*/ 	.word	0xfffffffe
	.align		4
        /*0010*/ 	.word	0x00000000
	.align		4
        /*0014*/ 	.word	0xfffffffd
	.align		4
        /*0018*/ 	.word	0x00000000
	.align		4
        /*001c*/ 	.word	0xfffffffc


//--------------------- .text.gluon_tcgen05       --------------------------
	.section	.text.gluon_tcgen05,"ax",@progbits
	.align	128
        .global         gluon_tcgen05
        .type           gluon_tcgen05,@function
        .size           gluon_tcgen05,(.L_x_81 - gluon_tcgen05)
        .other          gluon_tcgen05,@"STO_CUDA_ENTRY STV_DEFAULT"
gluon_tcgen05:
.text.gluon_tcgen05:
[----:B------:R-:W1:Y:S01]  /*0000*/  LDC R1, c[0x0][0x37c] ;  /* 0x0000df00ff017b82 */ /* 0x000e620000000800 */
[----:B------:R-:W2:Y:S02]  /*0010*/  S2R R0, SR_TID.X ;  /* 0x0000000000007919 */ /* 0x000ea40000002100 */
[----:B--2---:R-:W-:-:S13]  /*0020*/  ISETP.GE.U32.AND P2, PT, R0, 0x20, PT ;  /* 0x000000200000780c */ /* 0x004fda0003f46070 */
[----:B------:R-:W-:Y:S05]  /*0030*/  @P2 BRA `(.L_x_0) ;  /* 0x0000000000b82947 */ /* 0x000fea0003800000 */
[----:B------:R-:W2:Y:S01]  /*0040*/  S2UR UR6, SR_CgaCtaId ;  /* 0x00000000000679c3 */ /* 0x000ea20000008800 */
[----:B------:R-:W-:Y:S01]  /*0050*/  NOP ;  /* 0x0000000000007918 */ /* 0x000fe20000000000 */
[----:B------:R-:W-:Y:S02]  /*0060*/  UMOV UR4, 0x40 ;  /* 0x0000004000047882 */ /* 0x000fe40000000000 */
[----:B--2---:R-:W-:-:S09]  /*0070*/  ULEA UR4, UR6, UR4, 0x18 ;  /* 0x0000000406047291 */ /* 0x004fd2000f8ec0ff */
[----:B------:R-:W2:Y:S01]  /*0080*/  LDS.U8 R2, [UR4] ;  /* 0x00000004ff027984 */ /* 0x000ea20008000000 */
[----:B------:R-:W-:Y:S02]  /*0090*/  UMOV UR4, 0x400 ;  /* 0x0000040000047882 */ /* 0x000fe40000000000 */
[----:B------:R-:W-:Y:S01]  /*00a0*/  ULEA UR4, UR6, UR4, 0x18 ;  /* 0x0000000406047291 */ /* 0x000fe2000f8ec0ff */
[----:B--2---:R-:W-:-:S13]  /*00b0*/  ISETP.NE.AND P0, PT, R2, RZ, PT ;  /* 0x000000ff0200720c */ /* 0x004fda0003f05270 */
[----:B------:R-:W-:Y:S05]  /*00c0*/  @P0 BRA `(.L_x_1) ;  /* 0x00000000007c0947 */ /* 0x000fea0003800000 */
[----:B------:R-:W-:-:S13]  /*00d0*/  ELECT P0, URZ, PT ;  /* 0x0000000000ff782f */ /* 0x000fda0003800000 */
[----:B------:R-:W-:Y:S05]  /*00e0*/  @!P0 BRA `(.L_x_2) ;  /* 0x0000000000848947 */ /* 0x000fea0003800000 */
[----:B------:R-:W-:Y:S01]  /*00f0*/  UMOV UR5, 0x2 ;  /* 0x0000000200057882 */ /* 0x000fe20000000000 */
[----:B------:R-:W-:Y:S02]  /*0100*/  IMAD.MOV.U32 R5, RZ, RZ, 0x1 ;  /* 0x00000001ff057424 */ /* 0x000fe400078e00ff */
[----:B------:R-:W-:Y:S02]  /*0110*/  IMAD.MOV.U32 R3, RZ, RZ, 0x3 ;  /* 0x00000003ff037424 */ /* 0x000fe400078e00ff */
[----:B------:R-:W-:Y:S04]  /*0120*/  DEPBAR.LE SB2, 0x36 ;  /* 0x0000ad800000791a */ /* 0x000fe80000000000 */
[----:B------:R-:W2:Y:S02]  /*0130*/  UTCATOMSWS.FIND_AND_SET.ALIGN UP0, UR5, UR5 ;  /* 0x00000005000575e3 */ /* 0x000ea40008000800 */
[----:B--2---:R-:W-:-:S04]  /*0140*/  PLOP3.LUT P0, PT, PT, PT, UP0, 0x80, 0x8 ;  /* 0x000000000008781c */ /* 0x004fc80003f0f008 */
[----:B------:R-:W-:-:S04]  /*0150*/  SEL R2, RZ, 0xffffffff, !P0 ;  /* 0xffffffffff027807 */ /* 0x000fc80004000000 */
[----:B------:R-:W-:Y:S01]  /*0160*/  ISETP.NE.AND P0, PT, R2, RZ, PT ;  /* 0x000000ff0200720c */ /* 0x000fe20003f05270 */
[----:B------:R-:W-:-:S12]  /*0170*/  IMAD.U32 R2, RZ, RZ, UR5 ;  /* 0x00000005ff027e24 */ /* 0x000fd8000f8e00ff */
[----:B------:R-:W-:Y:S05]  /*0180*/  @P0 BRA `(.L_x_3) ;  /* 0x0000000000240947 */ /* 0x000fea0003800000 */
.L_x_4:
[----:B------:R-:W-:Y:S05]  /*0190*/  NANOSLEEP 0x64 ;  /* 0x000000640000795d */ /* 0x000fea0003800000 */
[----:B------:R-:W-:-:S05]  /*01a0*/  UMOV UR5, 0x2 ;  /* 0x0000000200057882 */ /* 0x000fca0000000000 */
[----:B------:R-:W-:Y:S04]  /*01b0*/  DEPBAR.LE SB2, 0x36 ;  /* 0x0000ad800000791a */ /* 0x000fe80000000000 */
[----:B------:R-:W2:Y:S02]  /*01c0*/  UTCATOMSWS.FIND_AND_SET.ALIGN UP0, UR5, UR5 ;  /* 0x00000005000575e3 */ /* 0x000ea40008000800 */
[----:B--2---:R-:W-:-:S04]  /*01d0*/  PLOP3.LUT P0, PT, PT, PT, UP0, 0x80, 0x8 ;  /* 0x000000000008781c */ /* 0x004fc80003f0f008 */
[----:B------:R-:W-:-:S04]  /*01e0*/  SEL R2, RZ, 0xffffffff, !P0 ;  /* 0xffffffffff027807 */ /* 0x000fc80004000000 */
[----:B------:R-:W-:Y:S01]  /*01f0*/  ISETP.NE.AND P0, PT, R2, RZ, PT ;  /* 0x000000ff0200720c */ /* 0x000fe20003f05270 */
[----:B------:R-:W-:-:S12]  /*0200*/  IMAD.U32 R2, RZ, RZ, UR5 ;  /* 0x00000005ff027e24 */ /* 0x000fd8000f8e00ff */
[----:B------:R-:W-:Y:S05]  /*0210*/  @!P0 BRA `(.L_x_4) ;  /* 0xfffffffc00dc8947 */ /* 0x000fea000383ffff */
.L_x_3:
[C---:B------:R-:W-:Y:S01]  /*0220*/  VIADD R4, R2.reuse, 0x10 ;  /* 0x0000001002047836 */ /* 0x040fe20000000000 */
[----:B------:R-:W-:Y:S01]  /*0230*/  UMOV UR5, 0x50 ;  /* 0x0000005000057882 */ /* 0x000fe20000000000 */
[----:B------:R-:W-:Y:S01]  /*0240*/  SHF.L.U32 R3, R3, R2, RZ ;  /* 0x0000000203037219 */ /* 0x000fe200000006ff */
[----:B------:R-:W-:Y:S01]  /*0250*/  ULEA UR5, UR6, UR5, 0x18 ;  /* 0x0000000506057291 */ /* 0x000fe2000f8ec0ff */
[----:B------:R-:W-:Y:S01]  /*0260*/  IMAD.SHL.U32 R2, R2, 0x20, RZ ;  /* 0x0000002002027824 */ /* 0x000fe200078e00ff */
[----:B------:R-:W-:-:S04]  /*0270*/  SHF.L.U32 R4, R5, R4, RZ ;  /* 0x0000000405047219 */ /* 0x000fc800000006ff */
[----:B------:R-:W-:-:S05]  /*0280*/  LOP3.LUT R3, R4, R3, RZ, 0xfc, !PT ;  /* 0x0000000304037212 */ /* 0x000fca00078efcff */
[----:B------:R2:W-:Y:S04]  /*0290*/  ATOMS.OR RZ, [UR5], R3 ;  /* 0x00000003ffff798c */ /* 0x0005e8000b000005 */
[----:B------:R2:W-:Y:S01]  /*02a0*/  STS [UR4], R2 ;  /* 0x00000002ff007988 */ /* 0x0005e20008000804 */
[----:B------:R-:W-:Y:S05]  /*02b0*/  BRA `(.L_x_2) ;  /* 0x0000000000107947 */ /* 0x000fea0003800000 */
.L_x_1:
[----:B------:R-:W-:Y:S01]  /*02c0*/  IMAD.MOV.U32 R3, RZ, RZ, -0x1 ;  /* 0xffffffffff037424 */ /* 0x000fe200078e00ff */
[----:B------:R-:W-:-:S04]  /*02d0*/  MOV R2, 0x300 ;  /* 0x0000030000027802 */ /* 0x000fc80000000f00 */
[----:B------:R2:W-:Y:S03]  /*02e0*/  STS [UR4], R3 ;  /* 0x00000003ff007988 */ /* 0x0005e60008000804 */
[----:B-12---:R-:W-:Y:S05]  /*02f0*/  CALL.REL.NOINC `($__internal_1_$__cuda_sm10x_tcgen05_guardrail_trap_phase_invalid_during_alloc) ;  /* 0x0000002400e07944 */ /* 0x006fea0003c00000 */
.L_x_2:
[----:B------:R-:W-:Y:S05]  /*0300*/  WARPSYNC.ALL ;  /* 0x0000000000007948 */ /* 0x000fea0003800000 */
[----:B------:R-:W-:Y:S01]  /*0310*/  NOP ;  /* 0x0000000000007918 */ /* 0x000fe20000000000 */
.L_x_0:
[----:B------:R-:W3:Y:S08]  /*0320*/  S2UR UR4, SR_CgaCtaId ;  /* 0x00000000000479c3 */ /* 0x000ef00000008800 */
[----:B------:R-:W-:Y:S01]  /*0330*/  BAR.SYNC.DEFER_BLOCKING 0x0 ;  /* 0x0000000000007b1d */ /* 0x000fe20000010000 */
[----:B------:R-:W-:-:S05]  /*0340*/  LOP3.LUT R36, R0, 0xff, RZ, 0xc0, !PT ;  /* 0x000000ff00247812 */ /* 0x000fca00078ec0ff */
[----:B------:R-:W-:Y:S02]  /*0350*/  UMOV UR8, 0x400 ;  /* 0x0000040000087882 */ /* 0x000fe40000000000 */
[----:B------:R-:W4:Y:S08]  /*0360*/  LDC R8, c[0x0][0x3a0] ;  /* 0x0000e800ff087b82 */ /* 0x000f300000000800 */
[----:B------:R-:W5:Y:S01]  /*0370*/  S2UR UR9, SR_CTAID.Y ;  /* 0x00000000000979c3 */ /* 0x000f620000002600 */
[----:B---3--:R-:W-:-:S09]  /*0380*/  ULEA UR8, UR4, UR8, 0x18 ;  /* 0x0000000804087291 */ /* 0x008fd2000f8ec0ff */
[----:B------:R-:W3:Y:S01]  /*0390*/  LDS R4, [UR8] ;  /* 0x00000008ff047984 */ /* 0x000ee20008000800 */
[----:B------:R-:W-:Y:S06]  /*03a0*/  BAR.SYNC.DEFER_BLOCKING 0x0 ;  /* 0x0000000000007b1d */ /* 0x000fec0000010000 */
[----:B------:R-:W-:Y:S05]  /*03b0*/  @P2 BRA `(.L_x_5) ;  /* 0x0000000000182947 */ /* 0x000fea0003800000 */
[----:B------:R-:W-:Y:S01]  /*03c0*/  ELECT P0, URZ, PT ;  /* 0x0000000000ff782f */ /* 0x000fe20003800000 */
[----:B--2---:R-:W-:Y:S01]  /*03d0*/  IMAD.MOV.U32 R2, RZ, RZ, 0x1 ;  /* 0x00000001ff027424 */ /* 0x004fe200078e00ff */
[----:B------:R-:W-:Y:S01]  /*03e0*/  UMOV UR5, 0x40 ;  /* 0x0000004000057882 */ /* 0x000fe20000000000 */
[----:B------:R-:W-:Y:S01]  /*03f0*/  UVIRTCOUNT.DEALLOC.SMPOOL 0x80 ;  /* 0x000000800000784c */ /* 0x000fe20000000000 */
[----:B------:R-:W-:-:S09]  /*0400*/  ULEA UR5, UR4, UR5, 0x18 ;  /* 0x0000000504057291 */ /* 0x000fd2000f8ec0ff */
[----:B------:R2:W-:Y:S03]  /*0410*/  @P0 STS.U8 [UR5], R2 ;  /* 0x00000002ff000988 */ /* 0x0005e60008000005 */
.L_x_5:
[----:B------:R-:W2:Y:S01]  /*0420*/  S2UR UR4, SR_CTAID.Z ;  /* 0x00000000000479c3 */ /* 0x000ea20000002700 */
[----:B------:R-:W5:Y:S01]  /*0430*/  LDCU UR5, c[0x0][0x370] ;  /* 0x00006e00ff0577ac */ /* 0x000f620008000800 */
[----:B------:R-:W-:Y:S01]  /*0440*/  ISETP.GE.U32.AND P0, PT, R36, 0x20, PT ;  /* 0x000000202400780c */ /* 0x000fe20003f06070 */
[----:B----4-:R-:W-:Y:S01]  /*0450*/  VIADD R6, R8, 0xffffffff ;  /* 0xffffffff08067836 */ /* 0x010fe20000000000 */
[C---:B------:R-:W-:Y:S01]  /*0460*/  ISETP.NE.U32.AND P3, PT, R36.reuse, RZ, PT ;  /* 0x000000ff2400720c */ /* 0x040fe20003f65070 */
[----:B------:R-:W2:Y:S02]  /*0470*/  LDCU UR6, c[0x0][0x374] ;  /* 0x00006e80ff0677ac */ /* 0x000ea40008000800 */
[----:B--2---:R-:W-:Y:S01]  /*0480*/  LEA R3, R36, UR8, 0x2 ;  /* 0x0000000824037c11 */ /* 0x004fe2000f8e10ff */
[----:B------:R-:W-:Y:S01]  /*0490*/  BSSY.RECONVERGENT B0, `(.L_x_6) ;  /* 0x0000015000007945 */ /* 0x000fe20003800200 */
[----:B------:R-:W5:Y:S01]  /*04a0*/  S2UR UR7, SR_CTAID.X ;  /* 0x00000000000779c3 */ /* 0x000f620000002500 */
[----:B------:R-:W2:Y:S01]  /*04b0*/  LDCU.64 UR20, c[0x0][0x3c0] ;  /* 0x00007800ff1477ac */ /* 0x000ea20008000a00 */
[----:B---3--:R-:W-:-:S04]  /*04c0*/  R2UR UR23, R4 ;  /* 0x00000000041772ca */ /* 0x008fc800000e0000 */
[----:B------:R3:W-:Y:S02]  /*04d0*/  @!P0 STS [R3], RZ ;  /* 0x000000ff03008388 */ /* 0x0007e40000000800 */
[----:B------:R-:W4:Y:S01]  /*04e0*/  LDC R2, c[0x0][0x398] ;  /* 0x0000e600ff027b82 */ /* 0x000f220000000800 */
[----:B------:R-:W-:Y:S01]  /*04f0*/  NOP ;  /* 0x0000000000007918 */ /* 0x000fe20000000000 */
[----:B------:R3:W-:Y:S01]  /*0500*/  @!P3 STS [UR8+0x20], R6 ;  /* 0x00002006ff00b988 */ /* 0x0007e20008000808 */
[----:B-----5:R-:W-:-:S04]  /*0510*/  UIMAD UR4, UR4, UR6, UR9 ;  /* 0x00000006040472a4 */ /* 0x020fc8000f8e0209 */
[----:B------:R-:W-:-:S04]  /*0520*/  UIMAD UR4, UR4, UR5, UR7 ;  /* 0x00000005040472a4 */ /* 0x000fc8000f8e0207 */
[----:B------:R-:W-:-:S04]  /*0530*/  UIMAD UR4, UR4, 0x180, URZ ;  /* 0x00000180040478a4 */ /* 0x000fc8000f8e02ff */
[----:B--2---:R-:W-:Y:S01]  /*0540*/  UIADD3 UR24, UP0, UPT, UR4, UR20, URZ ;  /* 0x0000001404187290 */ /* 0x004fe2000ff1e0ff */
[----:B----4-:R-:W-:-:S03]  /*0550*/  VIADD R2, R2, 0xffffffff ;  /* 0xffffffff02027836 */ /* 0x010fc60000000000 */
[----:B------:R-:W-:Y:S01]  /*0560*/  ULEA.HI.X.SX32 UR25, UR4, UR21, 0x1, UP0 ;  /* 0x0000001504197291 */ /* 0x000fe200080f0eff */
[----:B---3--:R-:W-:Y:S11]  /*0570*/  @P3 BRA `(.L_x_7) ;  /* 0x0000000000183947 */ /* 0x008ff60003800000 */
[----:B------:R-:W2:Y:S01]  /*0580*/  LDS R4, [UR8+0x8] ;  /* 0x00000808ff047984 */ /* 0x000ea20008000800 */
[----:B------:R-:W3:Y:S01]  /*0590*/  LDC.64 R10, c[0x0][0x380] ;  /* 0x0000e000ff0a7b82 */ /* 0x000ee20000000a00 */
[----:B------:R-:W-:Y:S02]  /*05a0*/  IMAD.MOV.U32 R5, RZ, RZ, 0x70 ;  /* 0x00000070ff057424 */ /* 0x000fe400078e00ff */
[----:B---3--:R3:W-:Y:S03]  /*05b0*/  STS.64 [UR8], R10 ;  /* 0x0000000aff007988 */ /* 0x0087e60008000a08 */
[----:B--2---:R-:W-:-:S05]  /*05c0*/  LOP3.LUT R4, R4, 0x10, R5, 0xd8, !PT ;  /* 0x0000001004047812 */ /* 0x004fca00078ed805 */
[----:B------:R3:W-:Y:S02]  /*05d0*/  STS [UR8+0x8], R4 ;  /* 0x00000804ff007988 */ /* 0x0007e40008000808 */
.L_x_7:
[----:B------:R-:W-:Y:S05]  /*05e0*/  BSYNC.RECONVERGENT B0 ;  /* 0x0000000000007941 */ /* 0x000fea0003800200 */
.L_x_6:
[----:B------:R-:W-:Y:S04]  /*05f0*/  BSSY.RECONVERGENT B0, `(.L_x_8) ;  /* 0x000000a000007945 */ /* 0x000fe80003800200 */
[----:B------:R-:W-:Y:S05]  /*0600*/  @P3 BRA `(.L_x_9) ;  /* 0x0000000000203947 */ /* 0x000fea0003800000 */
[----:B---3--:R-:W2:Y:S01]  /*0610*/  LDS R4, [UR8+0x34] ;  /* 0x00003408ff047984 */ /* 0x008ea20008000800 */
[----:B------:R-:W-:Y:S02]  /*0620*/  IMAD.MOV.U32 R5, RZ, RZ, 0x7f000000 ;  /* 0x7f000000ff057424 */ /* 0x000fe400078e00ff */
[----:B------:R-:W-:Y:S01]  /*0630*/  @!P3 IMAD.MOV.U32 R7, RZ, RZ, 0x7f ;  /* 0x0000007fff07b424 */ /* 0x000fe200078e00ff */
[----:B------:R-:W3:Y:S02]  /*0640*/  @!P3 LDS R10, [UR8+0x38] ;  /* 0x00003808ff0ab984 */ /* 0x000ee40008000800 */
[----:B--2---:R-:W-:Y:S02]  /*0650*/  LOP3.LUT R4, R4, 0xff000000, R5, 0xb8, !PT ;  /* 0xff00000004047812 */ /* 0x004fe400078eb805 */
[----:B---3--:R-:W-:-:S03]  /*0660*/  @!P3 LOP3.LUT R5, R10, 0xff, R7, 0xb8, !PT ;  /* 0x000000ff0a05b812 */ /* 0x008fc600078eb807 */
[----:B------:R2:W-:Y:S04]  /*0670*/  STS [UR8+0x34], R4 ;  /* 0x00003404ff007988 */ /* 0x0005e80008000808 */
[----:B------:R2:W-:Y:S02]  /*0680*/  @!P3 STS [UR8+0x38], R5 ;  /* 0x00003805ff00b988 */ /* 0x0005e40008000808 */
.L_x_9:
[----:B------:R-:W-:Y:S05]  /*0690*/  BSYNC.RECONVERGENT B0 ;  /* 0x0000000000007941 */ /* 0x000fea0003800200 */
.L_x_8:
[----:B------:R-:W-:Y:S04]  /*06a0*/  BSSY.RECONVERGENT B0, `(.L_x_10) ;  /* 0x000000a000007945 */ /* 0x000fe80003800200 */
[----:B------:R-:W-:Y:S05]  /*06b0*/  @P3 BRA `(.L_x_11) ;  /* 0x0000000000203947 */ /* 0x000fea0003800000 */
[----:B--23--:R-:W2:Y:S01]  /*06c0*/  LDS R4, [UR8+0x1c] ;  /* 0x00001c08ff047984 */ /* 0x00cea20008000800 */
[----:B------:R-:W3:Y:S03]  /*06d0*/  LDC.64 R10, c[0x0][0x3a8] ;  /* 0x0000ea00ff0a7b82 */ /* 0x000ee60000000a00 */
[----:B------:R4:W-:Y:S01]  /*06e0*/  STS [UR8+0x24], R2 ;  /* 0x00002402ff007988 */ /* 0x0009e20008000808 */
[--C-:B---3--:R-:W-:Y:S02]  /*06f0*/  SHF.R.U32.HI R7, RZ, 0x4, R11.reuse ;  /* 0x00000004ff077819 */ /* 0x108fe4000001160b */
[----:B------:R-:W-:-:S05]  /*0700*/  SHF.R.U64 R5, R10, 0x4, R11 ;  /* 0x000000040a057819 */ /* 0x000fca000000120b */
[----:B------:R4:W-:Y:S01]  /*0710*/  STS [UR8+0xc], R5 ;  /* 0x00000c05ff007988 */ /* 0x0009e20008000808 */
[----:B--2---:R-:W-:-:S05]  /*0720*/  LOP3.LUT R4, R4, 0xf, R7, 0xb8, !PT ;  /* 0x0000000f04047812 */ /* 0x004fca00078eb807 */
[----:B------:R4:W-:Y:S02]  /*0730*/  STS [UR8+0x1c], R4 ;  /* 0x00001c04ff007988 */ /* 0x0009e40008000808 */
.L_x_11:
[----:B------:R-:W-:Y:S05]  /*0740*/  BSYNC.RECONVERGENT B0 ;  /* 0x0000000000007941 */ /* 0x000fea0003800200 */
.L_x_10:
[----:B------:R-:W-:Y:S04]  /*0750*/  BSSY.RECONVERGENT B1, `(.L_x_12) ;  /* 0x000001d000017945 */ /* 0x000fe80003800200 */
[----:B------:R-:W-:Y:S04]  /*0760*/  BSSY.RELIABLE B0, `(.L_x_13) ;  /* 0x0000018000007945 */ /* 0x000fe80003800100 */
[----:B------:R-:W-:Y:S05]  /*0770*/  @P3 BRA `(.L_x_14) ;  /* 0x00000000001c3947 */ /* 0x000fea0003800000 */
[----:B--234-:R-:W2:Y:S02]  /*0780*/  LDS R4, [UR8+0x34] ;  /* 0x00003408ff047984 */ /* 0x01cea40008000800 */
[----:B--2---:R-:W-:-:S05]  /*0790*/  LOP3.LUT R4, R4, 0x7, RZ, 0xb8, !PT ;  /* 0x0000000704047812 */ /* 0x004fca00078eb8ff */
[----:B------:R2:W-:Y:S01]  /*07a0*/  STS [UR8+0x34], R4 ;  /* 0x00003404ff007988 */ /* 0x0005e20008000808 */
[----:B------:R-:W-:Y:S05]  /*07b0*/  @P3 BRA `(.L_x_15) ;  /* 0x00000000001c3947 */ /* 0x000fea0003800000 */
[----:B--2---:R-:W2:Y:S02]  /*07c0*/  LDS R4, [UR8+0x34] ;  /* 0x00003408ff047984 */ /* 0x004ea40008000800 */
[----:B--2---:R-:W-:-:S05]  /*07d0*/  LOP3.LUT R4, R4, 0x38, RZ, 0xb8, !PT ;  /* 0x0000003804047812 */ /* 0x004fca00078eb8ff */
[----:B------:R5:W-:Y:S02]  /*07e0*/  STS [UR8+0x34], R4 ;  /* 0x00003404ff007988 */ /* 0x000be40008000808 */
.L_x_14:
[----:B------:R-:W-:Y:S05]  /*07f0*/  @P3 BRA `(.L_x_16) ;  /* 0x00000000001c3947 */ /* 0x000fea0003800000 */
[----:B--2345:R-:W2:Y:S02]  /*0800*/  LDS R4, [UR8+0x8] ;  /* 0x00000808ff047984 */ /* 0x03cea40008000800 */
[----:B--2---:R-:W-:-:S05]  /*0810*/  LOP3.LUT R4, R4, 0x780, RZ, 0xb8, !PT ;  /* 0x0000078004047812 */ /* 0x004fca00078eb8ff */
[----:B------:R3:W-:Y:S02]  /*0820*/  STS [UR8+0x8], R4 ;  /* 0x00000804ff007988 */ /* 0x0007e40008000808 */
.L_x_15:
[----:B------:R-:W-:Y:S05]  /*0830*/  @P3 BRA `(.L_x_17) ;  /* 0x0000000000283947 */ /* 0x000fea0003800000 */
[----:B--23--:R-:W2:Y:S02]  /*0840*/  LDS R4, [UR8+0x8] ;  /* 0x00000808ff047984 */ /* 0x00cea40008000800 */
[----:B--2---:R-:W-:-:S05]  /*0850*/  LOP3.LUT R4, R4, 0x1800, RZ, 0xb8, !PT ;  /* 0x0000180004047812 */ /* 0x004fca00078eb8ff */
[----:B------:R2:W-:Y:S02]  /*0860*/  STS [UR8+0x8], R4 ;  /* 0x00000804ff007988 */ /* 0x0005e40008000808 */
.L_x_16:
[----:B------:R-:W-:Y:S05]  /*0870*/  @P3 BREAK.RELIABLE B0 ;  /* 0x0000000000003942 */ /* 0x000fea0003800100 */
[----:B------:R-:W-:Y:S05]  /*0880*/  @P3 BRA `(.L_x_18) ;  /* 0x0000000000243947 */ /* 0x000fea0003800000 */
[----:B--2-4-:R-:W2:Y:S01]  /*0890*/  LDS R5, [UR8+0x8] ;  /* 0x00000808ff057984 */ /* 0x014ea20008000800 */
[----:B---3-5:R-:W-:-:S05]  /*08a0*/  IMAD.MOV.U32 R4, RZ, RZ, 0x6000 ;  /* 0x00006000ff047424 */ /* 0x028fca00078e00ff */
[----:B--2---:R-:W-:-:S04]  /*08b0*/  LOP3.LUT R4, R5, 0x6000, R4, 0xd8, !PT ;  /* 0x0000600005047812 */ /* 0x004fc800078ed804 */
[----:B------:R-:W-:-:S05]  /*08c0*/  LOP3.LUT R4, R4, 0x400000, RZ, 0xb8, !PT ;  /* 0x0040000004047812 */ /* 0x000fca00078eb8ff */
[----:B------:R4:W-:Y:S02]  /*08d0*/  STS [UR8+0x8], R4 ;  /* 0x00000804ff007988 */ /* 0x0009e40008000808 */
.L_x_17:
[----:B------:R-:W-:Y:S05]  /*08e0*/  BSYNC.RELIABLE B0 ;  /* 0x0000000000007941 */ /* 0x000fea0003800100 */
.L_x_13:
[----:B--234-:R-:W2:Y:S02]  /*08f0*/  @!P3 LDS R4, [UR8+0x8] ;  /* 0x00000808ff04b984 */ /* 0x01cea40008000800 */
[----:B--2---:R-:W-:-:S05]  /*0900*/  @!P3 LOP3.LUT R4, R4, 0x8000, RZ, 0xb8, !PT ;  /* 0x000080000404b812 */ /* 0x004fca00078eb8ff */
[----:B------:R2:W-:Y:S02]  /*0910*/  @!P3 STS [UR8+0x8], R4 ;  /* 0x00000804ff00b988 */ /* 0x0005e40008000808 */
.L_x_18:
[----:B------:R-:W-:Y:S05]  /*0920*/  BSYNC.RECONVERGENT B1 ;  /* 0x0000000000017941 */ /* 0x000fea0003800200 */
.L_x_12:
[----:B------:R-:W-:Y:S05]  /*0930*/  WARPSYNC.ALL ;  /* 0x0000000000007948 */ /* 0x000fea0003800000 */
[----:B------:R-:W-:Y:S01]  /*0940*/  NOP ;  /* 0x0000000000007918 */ /* 0x000fe20000000000 */
[----:B------:R-:W2:Y:S02]  /*0950*/  LDC R7, c[0x0][0x39c] ;  /* 0x0000e700ff077b82 */ /* 0x000ea40000000800 */
[----:B--2---:R-:W-:Y:S01]  /*0960*/  VIADD R7, R7, 0xffffffff ;  /* 0xffffffff07077836 */ /* 0x004fe20000000000 */
[----:B------:R-:W-:Y:S06]  /*0970*/  @P0 BRA `(.L_x_19) ;  /* 0x0000000000300947 */ /* 0x000fec0003800000 */
[----:B---345:R-:W2:Y:S01]  /*0980*/  S2R R4, SR_LANEID ;  /* 0x0000000000047919 */ /* 0x038ea20000000000 */
[----:B------:R-:W-:Y:S05]  /*0990*/  WARPSYNC.ALL ;  /* 0x0000000000007948 */ /* 0x000fea0003800000 */
[----:B------:R-:W-:Y:S01]  /*09a0*/  NOP ;  /* 0x0000000000007918 */ /* 0x000fe20000000000 */
[----:B--2---:R-:W-:-:S05]  /*09b0*/  IMAD.SHL.U32 R9, R4, 0x4, RZ ;  /* 0x0000000404097824 */ /* 0x004fca00078e00ff */
[----:B------:R-:W2:Y:S01]  /*09c0*/  LDS R11, [R9+UR8] ;  /* 0x00000008090b7984 */ /* 0x000ea20008000800 */
[----:B------:R-:W-:-:S05]  /*09d0*/  IADD3 R4, P1, PT, R9, UR24, RZ ;  /* 0x0000001809047c10 */ /* 0x000fca000ff3e0ff */
[----:B------:R-:W-:-:S05]  /*09e0*/  IMAD.X R5, RZ, RZ, UR25, P1 ;  /* 0x00000019ff057e24 */ /* 0x000fca00088e06ff */
[----:B--2---:R2:W3:Y:S01]  /*09f0*/  ATOMG.E.EXCH.STRONG.GPU PT, RZ, [R4], R11 ;  /* 0x0000000b04ff73a8 */ /* 0x0044e200041ee100 */
[----:B------:R-:W-:-:S04]  /*0a00*/  DEPBAR {5,4,3,2,1,0} ;  /* 0x0000003f0000791a */ /* 0x000fc80000000000 */
[----:B------:R-:W4:Y:S02]  /*0a10*/  CCTL.E.C.LDCU.IV.DEEP [UR24] ;  /* 0x0000000018007540 */ /* 0x000f240009c08000 */
[----:B----4-:R2:W-:Y:S01]  /*0a20*/  UTMACCTL.IV [UR24] ;  /* 0x00000000180079b9 */ /* 0x0105e20008000000 */
[----:B------:R-:W-:Y:S01]  /*0a30*/  NOP ;  /* 0x0000000000007918 */ /* 0x000fe20000000000 */
.L_x_19:
[----:B------:R-:W-:Y:S05]  /*0a40*/  @P0 BRA `(.L_x_20) ;  /* 0x00000000000c0947 */ /* 0x000fea0003800000 */
[----:B------:R0:W-:Y:S01]  /*0a50*/  UTMACMDFLUSH ;  /* 0x00000000000079b7 */ /* 0x0001e20000000000 */
[----:B------:R-:W-:Y:S05]  /*0a60*/  @P0 BRA `(.L_x_20) ;  /* 0x0000000000040947 */ /* 0x000fea0003800000 */
[----:B------:R-:W-:-:S04]  /*0a70*/  DEPBAR.LE SB0, 0x0 ;  /* 0x000080000000791a */ /* 0x000fc80000000000 */
.L_x_20:
[----:B------:R-:W-:Y:S05]  /*0a80*/  WARPSYNC.ALL ;  /* 0x0000000000007948 */ /* 0x000fea0003800000 */
[----:B------:R-:W-:Y:S01]  /*0a90*/  NOP ;  /* 0x0000000000007918 */ /* 0x000fe20000000000 */
[----:B---3--:R-:W-:Y:S06]  /*0aa0*/  BAR.SYNC.DEFER_BLOCKING 0x0 ;  /* 0x0000000000007b1d */ /* 0x008fec0000010000 */
[----:B------:R-:W-:Y:S02]  /*0ab0*/  BSSY.RECONVERGENT B1, `(.L_x_21) ;  /* 0x000000b000017945 */ /* 0x000fe40003800200 */
[----:B------:R-:W-:Y:S06]  /*0ac0*/  BAR.SYNC.DEFER_BLOCKING 0x0 ;  /* 0x0000000000007b1d */ /* 0x000fec0000010000 */
[----:B------:R3:W-:Y:S01]  /*0ad0*/  @!P0 STS [R3], RZ ;  /* 0x000000ff03008388 */ /* 0x0007e20000000800 */
[----:B------:R-:W-:Y:S01]  /*0ae0*/  NOP ;  /* 0x0000000000007918 */ /* 0x000fe20000000000 */
[----:B------:R-:W-:Y:S05]  /*0af0*/  @P3 BRA `(.L_x_22) ;  /* 0x0000000000183947 */ /* 0x000fea0003800000 */
[----:B--2-45:R-:W2:Y:S01]  /*0b00*/  LDS R4, [UR8+0x8] ;  /* 0x00000808ff047984 */ /* 0x034ea20008000800 */
[----:B------:R-:W4:Y:S01]  /*0b10*/  LDC.64 R10, c[0x0][0x388] ;  /* 0x0000e200ff0a7b82 */ /* 0x000f220000000a00 */
[----:B------:R-:W-:Y:S02]  /*0b20*/  IMAD.MOV.U32 R5, RZ, RZ, 0x70 ;  /* 0x00000070ff057424 */ /* 0x000fe400078e00ff */
[----:B----4-:R4:W-:Y:S03]  /*0b30*/  STS.64 [UR8], R10 ;  /* 0x0000000aff007988 */ /* 0x0109e60008000a08 */
[----:B--2---:R-:W-:-:S05]  /*0b40*/  LOP3.LUT R4, R4, 0x10, R5, 0xd8, !PT ;  /* 0x0000001004047812 */ /* 0x004fca00078ed805 */
[----:B------:R4:W-:Y:S02]  /*0b50*/  STS [UR8+0x8], R4 ;  /* 0x00000804ff007988 */ /* 0x0009e40008000808 */
.L_x_22:
[----:B--2---:R-:W-:Y:S05]  /*0b60*/  BSYNC.RECONVERGENT B1 ;  /* 0x0000000000017941 */ /* 0x004fea0003800200 */
.L_x_21:
[----:B------:R-:W-:Y:S04]  /*0b70*/  BSSY.RECONVERGENT B1, `(.L_x_23) ;  /* 0x000000a000017945 */ /* 0x000fe80003800200 */
[----:B------:R-:W-:Y:S05]  /*0b80*/  @P3 BRA `(.L_x_24) ;  /* 0x0000000000203947 */ /* 0x000fea0003800000 */
[----:B----45:R-:W2:Y:S01]  /*0b90*/  LDS R4, [UR8+0x34] ;  /* 0x00003408ff047984 */ /* 0x030ea20008000800 */
[----:B------:R-:W-:Y:S02]  /*0ba0*/  IMAD.MOV.U32 R5, RZ, RZ, 0x3f000000 ;  /* 0x3f000000ff057424 */ /* 0x000fe400078e00ff */
[----:B------:R-:W-:Y:S01]  /*0bb0*/  @!P3 IMAD.MOV.U32 R10, RZ, RZ, 0x7f ;  /* 0x0000007fff0ab424 */ /* 0x000fe200078e00ff */
[----:B------:R-:W4:Y:S02]  /*0bc0*/  @!P3 LDS R9, [UR8+0x38] ;  /* 0x00003808ff09b984 */ /* 0x000f240008000800 */
[----:B--2---:R-:W-:Y:S02]  /*0bd0*/  LOP3.LUT R4, R4, 0xff000000, R5, 0xb8, !PT ;  /* 0xff00000004047812 */ /* 0x004fe400078eb805 */
[----:B----4-:R-:W-:-:S03]  /*0be0*/  @!P3 LOP3.LUT R5, R9, 0xff, R10, 0xb8, !PT ;  /* 0x000000ff0905b812 */ /* 0x010fc600078eb80a */
[----:B------:R2:W-:Y:S04]  /*0bf0*/  STS [UR8+0x34], R4 ;  /* 0x00003404ff007988 */ /* 0x0005e80008000808 */
[----:B------:R2:W-:Y:S02]  /*0c00*/  @!P3 STS [UR8+0x38], R5 ;  /* 0x00003805ff00b988 */ /* 0x0005e40008000808 */
.L_x_24:
[----:B------:R-:W-:Y:S05]  /*0c10*/  BSYNC.RECONVERGENT B1 ;  /* 0x0000000000017941 */ /* 0x000fea0003800200 */
.L_x_23:
[----:B------:R-:W-:Y:S04]  /*0c20*/  BSSY.RECONVERGENT B1, `(.L_x_25) ;  /* 0x0000004000017945 */ /* 0x000fe80003800200 */
[----:B------:R-:W-:Y:S05]  /*0c30*/  @P3 BRA `(.L_x_26) ;  /* 0x0000000000083947 */ /* 0x000fea0003800000 */
[----:B------:R2:W-:Y:S04]  /*0c40*/  STS [UR8+0x24], R6 ;  /* 0x00002406ff007988 */ /* 0x0005e80008000808 */
[----:B------:R2:W-:Y:S02]  /*0c50*/  STS [UR8+0x20], R7 ;  /* 0x00002007ff007988 */ /* 0x0005e40008000808 */
.L_x_26:
[----:B------:R-:W-:Y:S05]  /*0c60*/  BSYNC.RECONVERGENT B1 ;  /* 0x0000000000017941 */ /* 0x000fea0003800200 */
.L_x_25:
[----:B------:R-:W-:Y:S04]  /*0c70*/  BSSY.RECONVERGENT B2, `(.L_x_27) ;  /* 0x0000025000027945 */ /* 0x000fe80003800200 */
[----:B------:R-:W-:Y:S04]  /*0c80*/  BSSY.RELIABLE B1, `(.L_x_28) ;  /* 0x0000020000017945 */ /* 0x000fe80003800100 */
[----:B------:R-:W-:Y:S05]  /*0c90*/  @P3 BRA `(.L_x_29) ;  /* 0x00000000002c3947 */ /* 0x000fea0003800000 */
[----:B--2-45:R-:W2:Y:S01]  /*0ca0*/  LDS R4, [UR8+0x1c] ;  /* 0x00001c08ff047984 */ /* 0x034ea20008000800 */
[----:B------:R-:W4:Y:S02]  /*0cb0*/  LDC.64 R10, c[0x0][0x3b0] ;  /* 0x0000ec00ff0a7b82 */ /* 0x000f240000000a00 */
[--C-:B----4-:R-:W-:Y:S02]  /*0cc0*/  SHF.R.U32.HI R9, RZ, 0x4, R11.reuse ;  /* 0x00000004ff097819 */ /* 0x110fe4000001160b */
[----:B------:R-:W-:-:S05]  /*0cd0*/  SHF.R.U64 R5, R10, 0x4, R11 ;  /* 0x000000040a057819 */ /* 0x000fca000000120b */
[----:B------:R4:W-:Y:S01]  /*0ce0*/  STS [UR8+0xc], R5 ;  /* 0x00000c05ff007988 */ /* 0x0009e20008000808 */
[----:B--2---:R-:W-:-:S05]  /*0cf0*/  LOP3.LUT R4, R4, 0xf, R9, 0xb8, !PT ;  /* 0x0000000f04047812 */ /* 0x004fca00078eb809 */
[----:B------:R4:W-:Y:S01]  /*0d00*/  STS [UR8+0x1c], R4 ;  /* 0x00001c04ff007988 */ /* 0x0009e20008000808 */
[----:B------:R-:W-:Y:S05]  /*0d10*/  @P3 BRA `(.L_x_30) ;  /* 0x00000000001c3947 */ /* 0x000fea0003800000 */
[----:B----4-:R-:W2:Y:S02]  /*0d20*/  LDS R4, [UR8+0x34] ;  /* 0x00003408ff047984 */ /* 0x010ea40008000800 */
[----:B--2---:R-:W-:-:S05]  /*0d30*/  LOP3.LUT R4, R4, 0x7, RZ, 0xb8, !PT ;  /* 0x0000000704047812 */ /* 0x004fca00078eb8ff */
[----:B------:R2:W-:Y:S02]  /*0d40*/  STS [UR8+0x34], R4 ;  /* 0x00003404ff007988 */ /* 0x0005e40008000808 */
.L_x_29:
[----:B------:R-:W-:Y:S05]  /*0d50*/  @P3 BRA `(.L_x_31) ;  /* 0x00000000001c3947 */ /* 0x000fea0003800000 */
[----:B--2-45:R-:W2:Y:S02]  /*0d60*/  LDS R4, [UR8+0x34] ;  /* 0x00003408ff047984 */ /* 0x034ea40008000800 */
[----:B--2---:R-:W-:-:S05]  /*0d70*/  LOP3.LUT R4, R4, 0x38, RZ, 0xb8, !PT ;  /* 0x0000003804047812 */ /* 0x004fca00078eb8ff */
[----:B------:R2:W-:Y:S02]  /*0d80*/  STS [UR8+0x34], R4 ;  /* 0x00003404ff007988 */ /* 0x0005e40008000808 */
.L_x_30:
[----:B------:R-:W-:Y:S05]  /*0d90*/  @P3 BRA `(.L_x_32) ;  /* 0x00000000001c3947 */ /* 0x000fea0003800000 */
[----:B--2-4-:R-:W2:Y:S02]  /*0da0*/  LDS R4, [UR8+0x8] ;  /* 0x00000808ff047984 */ /* 0x014ea40008000800 */
[----:B--2---:R-:W-:-:S05]  /*0db0*/  LOP3.LUT R4, R4, 0x780, RZ, 0xb8, !PT ;  /* 0x0000078004047812 */ /* 0x004fca00078eb8ff */
[----:B------:R2:W-:Y:S02]  /*0dc0*/  STS [UR8+0x8], R4 ;  /* 0x00000804ff007988 */ /* 0x0005e40008000808 */
.L_x_31:
[----:B------:R-:W-:Y:S05]  /*0dd0*/  @P3 BRA `(.L_x_33) ;  /* 0x0000000000283947 */ /* 0x000fea0003800000 */
[----:B--2-45:R-:W2:Y:S02]  /*0de0*/  LDS R4, [UR8+0x8] ;  /* 0x00000808ff047984 */ /* 0x034ea40008000800 */
[----:B--2---:R-:W-:-:S05]  /*0df0*/  LOP3.LUT R4, R4, 0x1800, RZ, 0xb8, !PT ;  /* 0x0000180004047812 */ /* 0x004fca00078eb8ff */
[----:B------:R5:W-:Y:S02]  /*0e00*/  STS [UR8+0x8], R4 ;  /* 0x00000804ff007988 */ /* 0x000be40008000808 */
.L_x_32:
[----:B------:R-:W-:Y:S05]  /*0e10*/  @P3 BREAK.RELIABLE B1 ;  /* 0x0000000000013942 */ /* 0x000fea0003800100 */
[----:B------:R-:W-:Y:S05]  /*0e20*/  @P3 BRA `(.L_x_34) ;  /* 0x0000000000243947 */ /* 0x000fea0003800000 */
[----:B--2-45:R-:W2:Y:S01]  /*0e30*/  LDS R4, [UR8+0x8] ;  /* 0x00000808ff047984 */ /* 0x034ea20008000800 */
[----:B------:R-:W-:-:S05]  /*0e40*/  IMAD.MOV.U32 R5, RZ, RZ, 0x6000 ;  /* 0x00006000ff057424 */ /* 0x000fca00078e00ff */
[----:B--2---:R-:W-:-:S04]  /*0e50*/  LOP3.LUT R4, R4, 0x4000, R5, 0xd8, !PT ;  /* 0x0000400004047812 */ /* 0x004fc800078ed805 */
[----:B------:R-:W-:-:S05]  /*0e60*/  LOP3.LUT R4, R4, 0x400000, RZ, 0xb8, !PT ;  /* 0x0040000004047812 */ /* 0x000fca00078eb8ff */
[----:B------:R2:W-:Y:S02]  /*0e70*/  STS [UR8+0x8], R4 ;  /* 0x00000804ff007988 */ /* 0x0005e40008000808 */
.L_x_33:
[----:B------:R-:W-:Y:S05]  /*0e80*/  BSYNC.RELIABLE B1 ;  /* 0x0000000000017941 */ /* 0x000fea0003800100 */
.L_x_28:
[----:B--2-45:R-:W2:Y:S02]  /*0e90*/  @!P3 LDS R4, [UR8+0x8] ;  /* 0x00000808ff04b984 */ /* 0x034ea40008000800 */
[----:B--2---:R-:W-:-:S05]  /*0ea0*/  @!P3 LOP3.LUT R4, R4, 0x8000, RZ, 0xb8, !PT ;  /* 0x000080000404b812 */ /* 0x004fca00078eb8ff */
[----:B------:R2:W-:Y:S02]  /*0eb0*/  @!P3 STS [UR8+0x8], R4 ;  /* 0x00000804ff00b988 */ /* 0x0005e40008000808 */
.L_x_34:
[----:B------:R-:W-:Y:S05]  /*0ec0*/  BSYNC.RECONVERGENT B2 ;  /* 0x0000000000027941 */ /* 0x000fea0003800200 */
.L_x_27:
[----:B------:R-:W-:Y:S05]  /*0ed0*/  WARPSYNC.ALL ;  /* 0x0000000000007948 */ /* 0x000fea0003800000 */
[----:B------:R-:W-:Y:S01]  /*0ee0*/  NOP ;  /* 0x0000000000007918 */ /* 0x000fe20000000000 */
[----:B------:R-:W-:-:S04]  /*0ef0*/  UIADD3 UR5, UPT, UPT, UR4, 0x80, URZ ;  /* 0x0000008004057890 */ /* 0x000fc8000fffe0ff */
[----:B------:R-:W-:-:S04]  /*0f00*/  UIADD3 UR26, UP0, UPT, UR5, UR20, URZ ;  /* 0x00000014051a7290 */ /* 0x000fc8000ff1e0ff */
[----:B------:R-:W-:Y:S01]  /*0f10*/  ULEA.HI.X.SX32 UR27, UR5, UR21, 0x1, UP0 ;  /* 0x00000015051b7291 */ /* 0x000fe200080f0eff */
[----:B------:R-:W-:Y:S11]  /*0f20*/  @P0 BRA `(.L_x_35) ;  /* 0x0000000000300947 */ /* 0x000ff60003800000 */
[----:B--2-45:R-:W2:Y:S01]  /*0f30*/  S2R R4, SR_LANEID ;  /* 0x0000000000047919 */ /* 0x034ea20000000000 */
[----:B------:R-:W-:Y:S05]  /*0f40*/  WARPSYNC.ALL ;  /* 0x0000000000007948 */ /* 0x000fea0003800000 */
[----:B------:R-:W-:Y:S01]  /*0f50*/  NOP ;  /* 0x0000000000007918 */ /* 0x000fe20000000000 */
[----:B--2---:R-:W-:-:S05]  /*0f60*/  IMAD.SHL.U32 R6, R4, 0x4, RZ ;  /* 0x0000000404067824 */ /* 0x004fca00078e00ff */
[----:B------:R-:W2:Y:S01]  /*0f70*/  LDS R9, [R6+UR8] ;  /* 0x0000000806097984 */ /* 0x000ea20008000800 */
[----:B------:R-:W-:-:S05]  /*0f80*/  IADD3 R4, P1, PT, R6, UR26, RZ ;  /* 0x0000001a06047c10 */ /* 0x000fca000ff3e0ff */
[----:B------:R-:W-:-:S05]  /*0f90*/  IMAD.X R5, RZ, RZ, UR27, P1 ;  /* 0x0000001bff057e24 */ /* 0x000fca00088e06ff */
[----:B--2---:R2:W4:Y:S01]  /*0fa0*/  ATOMG.E.EXCH.STRONG.GPU PT, RZ, [R4], R9 ;  /* 0x0000000904ff73a8 */ /* 0x00452200041ee100 */
[----:B------:R-:W-:-:S04]  /*0fb0*/  DEPBAR {5,4,3,2,1,0} ;  /* 0x0000003f0000791a */ /* 0x000fc80000000000 */
[----:B------:R-:W5:Y:S02]  /*0fc0*/  CCTL.E.C.LDCU.IV.DEEP [UR26] ;  /* 0x000000001a007540 */ /* 0x000f640009c08000 */
[----:B-----5:R2:W-:Y:S01]  /*0fd0*/  UTMACCTL.IV [UR26] ;  /* 0x000000001a0079b9 */ /* 0x0205e20008000000 */
[----:B------:R-:W-:Y:S01]  /*0fe0*/  NOP ;  /* 0x0000000000007918 */ /* 0x000fe20000000000 */
.L_x_35:
[----:B------:R-:W-:Y:S05]  /*0ff0*/  @P0 BRA `(.L_x_36) ;  /* 0x00000000000c0947 */ /* 0x000fea0003800000 */
[----:B------:R0:W-:Y:S01]  /*1000*/  UTMACMDFLUSH ;  /* 0x00000000000079b7 */ /* 0x0001e20000000000 */
[----:B------:R-:W-:Y:S05]  /*1010*/  @P0 BRA `(.L_x_36) ;  /* 0x0000000000040947 */ /* 0x000fea0003800000 */
[----:B------:R-:W-:-:S04]  /*1020*/  DEPBAR.LE SB0, 0x0 ;  /* 0x000080000000791a */ /* 0x000fc80000000000 */
.L_x_36:
[----:B------:R-:W-:Y:S05]  /*1030*/  WARPSYNC.ALL ;  /* 0x0000000000007948 */ /* 0x000fea0003800000 */
[----:B------:R-:W-:Y:S01]  /*1040*/  NOP ;  /* 0x0000000000007918 */ /* 0x000fe20000000000 */
[----:B----4-:R-:W-:Y:S06]  /*1050*/  BAR.SYNC.DEFER_BLOCKING 0x0 ;  /* 0x0000000000007b1d */ /* 0x010fec0000010000 */
[----:B------:R-:W-:Y:S02]  /*1060*/  BSSY.RECONVERGENT B2, `(.L_x_37) ;  /* 0x000000b000027945 */ /* 0x000fe40003800200 */
[----:B------:R-:W-:Y:S06]  /*1070*/  BAR.SYNC.DEFER_BLOCKING 0x0 ;  /* 0x0000000000007b1d */ /* 0x000fec0000010000 */
[----:B------:R4:W-:Y:S01]  /*1080*/  @!P0 STS [R3], RZ ;  /* 0x000000ff03008388 */ /* 0x0009e20000000800 */
[----:B------:R-:W-:Y:S01]  /*1090*/  NOP ;  /* 0x0000000000007918 */ /* 0x000fe20000000000 */
[----:B------:R-:W-:Y:S05]  /*10a0*/  @P3 BRA `(.L_x_38) ;  /* 0x0000000000183947 */ /* 0x000fea0003800000 */
[----:B---34-:R-:W3:Y:S01]  /*10b0*/  LDS R3, [UR8+0x8] ;  /* 0x00000808ff037984 */ /* 0x018ee20008000800 */
[----:B------:R-:W4:Y:S01]  /*10c0*/  LDC.64 R10, c[0x0][0x390] ;  /* 0x0000e400ff0a7b82 */ /* 0x000f220000000a00 */
[----:B--2--5:R-:W-:Y:S02]  /*10d0*/  IMAD.MOV.U32 R4, RZ, RZ, 0x70 ;  /* 0x00000070ff047424 */ /* 0x024fe400078e00ff */
[----:B----4-:R2:W-:Y:S03]  /*10e0*/  STS.64 [UR8], R10 ;  /* 0x0000000aff007988 */ /* 0x0105e60008000a08 */
[----:B---3--:R-:W-:-:S05]  /*10f0*/  LOP3.LUT R3, R3, 0x10, R4, 0xd8, !PT ;  /* 0x0000001003037812 */ /* 0x008fca00078ed804 */
[----:B------:R2:W-:Y:S02]  /*1100*/  STS [UR8+0x8], R3 ;  /* 0x00000803ff007988 */ /* 0x0005e40008000808 */
.L_x_38:
[----:B--2---:R-:W-:Y:S05]  /*1110*/  BSYNC.RECONVERGENT B2 ;  /* 0x0000000000027941 */ /* 0x004fea0003800200 */
.L_x_37:
[----:B------:R-:W-:Y:S04]  /*1120*/  BSSY.RECONVERGENT B3, `(.L_x_39) ;  /* 0x0000033000037945 */ /* 0x000fe80003800200 */
[----:B------:R-:W-:Y:S04]  /*1130*/  BSSY.RELIABLE B2, `(.L_x_40) ;  /* 0x000002e000027945 */ /* 0x000fe80003800100 */
[----:B------:R-:W-:Y:S05]  /*1140*/  @P3 BRA `(.L_x_41) ;  /* 0x0000000000243947 */ /* 0x000fea0003800000 */
[----:B---34-:R-:W2:Y:S01]  /*1150*/  LDS R3, [UR8+0x34] ;  /* 0x00003408ff037984 */ /* 0x018ea20008000800 */
[----:B-----5:R-:W-:-:S05]  /*1160*/  IMAD.MOV.U32 R4, RZ, RZ, 0x3f000000 ;  /* 0x3f000000ff047424 */ /* 0x020fca00078e00ff */
[----:B--2---:R-:W-:-:S05]  /*1170*/  LOP3.LUT R3, R3, 0xff000000, R4, 0xb8, !PT ;  /* 0xff00000003037812 */ /* 0x004fca00078eb804 */
[----:B------:R2:W-:Y:S01]  /*1180*/  STS [UR8+0x34], R3 ;  /* 0x00003403ff007988 */ /* 0x0005e20008000808 */
[----:B------:R-:W-:Y:S05]  /*1190*/  @P3 BRA `(.L_x_42) ;  /* 0x0000000000183947 */ /* 0x000fea0003800000 */
[----:B--2---:R-:W2:Y:S01]  /*11a0*/  LDS R3, [UR8+0x38] ;  /* 0x00003808ff037984 */ /* 0x004ea20008000800 */
[----:B------:R-:W-:-:S05]  /*11b0*/  IMAD.MOV.U32 R4, RZ, RZ, 0x7f ;  /* 0x0000007fff047424 */ /* 0x000fca00078e00ff */
[----:B--2---:R-:W-:-:S05]  /*11c0*/  LOP3.LUT R3, R3, 0xff, R4, 0xb8, !PT ;  /* 0x000000ff03037812 */ /* 0x004fca00078eb804 */
[----:B------:R2:W-:Y:S02]  /*11d0*/  STS [UR8+0x38], R3 ;  /* 0x00003803ff007988 */ /* 0x0005e40008000808 */
.L_x_41:
[----:B------:R-:W-:Y:S05]  /*11e0*/  @P3 BRA `(.L_x_43) ;  /* 0x00000000000c3947 */ /* 0x000fea0003800000 */
[----:B------:R2:W-:Y:S02]  /*11f0*/  STS [UR8+0x20], R7 ;  /* 0x00002007ff007988 */ /* 0x0005e40008000808 */
.L_x_42:
[----:B------:R-:W-:Y:S05]  /*1200*/  @P3 BRA `(.L_x_44) ;  /* 0x0000000000243947 */ /* 0x000fea0003800000 */
[----:B------:R2:W-:Y:S02]  /*1210*/  STS [UR8+0x24], R2 ;  /* 0x00002402ff007988 */ /* 0x0005e40008000808 */
.L_x_43:
[----:B------:R-:W-:Y:S05]  /*1220*/  @P3 BRA `(.L_x_45) ;  /* 0x00000000002c3947 */ /* 0x000fea0003800000 */
[----:B--2---:R-:W2:Y:S01]  /*1230*/  LDS R2, [UR8+0x1c] ;  /* 0x00001c08ff027984 */ /* 0x004ea20008000800 */
[----:B------:R-:W3:Y:S02]  /*1240*/  LDC.64 R6, c[0x0][0x3b8] ;  /* 0x0000ee00ff067b82 */ /* 0x000ee40000000a00 */
[--C-:B---3--:R-:W-:Y:S02]  /*1250*/  SHF.R.U32.HI R5, RZ, 0x4, R7.reuse ;  /* 0x00000004ff057819 */ /* 0x108fe40000011607 */
[----:B----4-:R-:W-:-:S05]  /*1260*/  SHF.R.U64 R3, R6, 0x4, R7 ;  /* 0x0000000406037819 */ /* 0x010fca0000001207 */
[----:B------:R3:W-:Y:S01]  /*1270*/  STS [UR8+0xc], R3 ;  /* 0x00000c03ff007988 */ /* 0x0007e20008000808 */
[----:B--2---:R-:W-:-:S05]  /*1280*/  LOP3.LUT R2, R2, 0xf, R5, 0xb8, !PT ;  /* 0x0000000f02027812 */ /* 0x004fca00078eb805 */
[----:B------:R3:W-:Y:S02]  /*1290*/  STS [UR8+0x1c], R2 ;  /* 0x00001c02ff007988 */ /* 0x0007e40008000808 */
.L_x_44:
[----:B------:R-:W-:Y:S05]  /*12a0*/  @P3 BRA `(.L_x_46) ;  /* 0x00000000001c3947 */ /* 0x000fea0003800000 */
[----:B---3--:R-:W3:Y:S02]  /*12b0*/  LDS R2, [UR8+0x34] ;  /* 0x00003408ff027984 */ /* 0x008ee40008000800 */
[----:B---3--:R-:W-:-:S05]  /*12c0*/  LOP3.LUT R2, R2, 0x7, RZ, 0xb8, !PT ;  /* 0x0000000702027812 */ /* 0x008fca00078eb8ff */
[----:B------:R3:W-:Y:S02]  /*12d0*/  STS [UR8+0x34], R2 ;  /* 0x00003402ff007988 */ /* 0x0007e40008000808 */
.L_x_45:
[----:B------:R-:W-:Y:S05]  /*12e0*/  @P3 BRA `(.L_x_47) ;  /* 0x00000000001c3947 */ /* 0x000fea0003800000 */
[----:B--23--:R-:W2:Y:S02]  /*12f0*/  LDS R2, [UR8+0x34] ;  /* 0x00003408ff027984 */ /* 0x00cea40008000800 */
[----:B--2---:R-:W-:-:S05]  /*1300*/  LOP3.LUT R2, R2, 0x38, RZ, 0xb8, !PT ;  /* 0x0000003802027812 */ /* 0x004fca00078eb8ff */
[----:B------:R2:W-:Y:S02]  /*1310*/  STS [UR8+0x34], R2 ;  /* 0x00003402ff007988 */ /* 0x0005e40008000808 */
.L_x_46:
[----:B------:R-:W-:Y:S05]  /*1320*/  @P3 BRA `(.L_x_48) ;  /* 0x00000000001c3947 */ /* 0x000fea0003800000 */
[----:B--23--:R-:W2:Y:S02]  /*1330*/  LDS R2, [UR8+0x8] ;  /* 0x00000808ff027984 */ /* 0x00cea40008000800 */
[----:B--2---:R-:W-:-:S05]  /*1340*/  LOP3.LUT R2, R2, 0x780, RZ, 0xb8, !PT ;  /* 0x0000078002027812 */ /* 0x004fca00078eb8ff */
[----:B------:R2:W-:Y:S02]  /*1350*/  STS [UR8+0x8], R2 ;  /* 0x00000802ff007988 */ /* 0x0005e40008000808 */
.L_x_47:
[----:B------:R-:W-:Y:S05]  /*1360*/  @P3 BRA `(.L_x_49) ;  /* 0x0000000000283947 */ /* 0x000fea0003800000 */
[----:B--23--:R-:W2:Y:S02]  /*1370*/  LDS R2, [UR8+0x8] ;  /* 0x00000808ff027984 */ /* 0x00cea40008000800 */
[----:B--2---:R-:W-:-:S05]  /*1380*/  LOP3.LUT R2, R2, 0x1800, RZ, 0xb8, !PT ;  /* 0x0000180002027812 */ /* 0x004fca00078eb8ff */
[----:B------:R2:W-:Y:S02]  /*1390*/  STS [UR8+0x8], R2 ;  /* 0x00000802ff007988 */ /* 0x0005e40008000808 */
.L_x_48:
[----:B------:R-:W-:Y:S05]  /*13a0*/  @P3 BREAK.RELIABLE B2 ;  /* 0x0000000000023942 */ /* 0x000fea0003800100 */
[----:B------:R-:W-:Y:S05]  /*13b0*/  @P3 BRA `(.L_x_50) ;  /* 0x0000000000243947 */ /* 0x000fea0003800000 */
[----:B--23--:R-:W2:Y:S01]  /*13c0*/  LDS R2, [UR8+0x8] ;  /* 0x00000808ff027984 */ /* 0x00cea20008000800 */
[----:B----4-:R-:W-:-:S05]  /*13d0*/  IMAD.MOV.U32 R3, RZ, RZ, 0x6000 ;  /* 0x00006000ff037424 */ /* 0x010fca00078e00ff */
[----:B--2---:R-:W-:-:S04]  /*13e0*/  LOP3.LUT R2, R2, 0x4000, R3, 0xd8, !PT ;  /* 0x0000400002027812 */ /* 0x004fc800078ed803 */
[----:B------:R-:W-:-:S05]  /*13f0*/  LOP3.LUT R2, R2, 0x400000, RZ, 0xb8, !PT ;  /* 0x0040000002027812 */ /* 0x000fca00078eb8ff */
[----:B------:R2:W-:Y:S02]  /*1400*/  STS [UR8+0x8], R2 ;  /* 0x00000802ff007988 */ /* 0x0005e40008000808 */
.L_x_49:
[----:B------:R-:W-:Y:S05]  /*1410*/  BSYNC.RELIABLE B2 ;  /* 0x0000000000027941 */ /* 0x000fea0003800100 */
.L_x_40:
[----:B--23--:R-:W2:Y:S02]  /*1420*/  @!P3 LDS R2, [UR8+0x8] ;  /* 0x00000808ff02b984 */ /* 0x00cea40008000800 */
[----:B--2---:R-:W-:-:S05]  /*1430*/  @!P3 LOP3.LUT R2, R2, 0x8000, RZ, 0xb8, !PT ;  /* 0x000080000202b812 */ /* 0x004fca00078eb8ff */
[----:B------:R2:W-:Y:S02]  /*1440*/  @!P3 STS [UR8+0x8], R2 ;  /* 0x00000802ff00b988 */ /* 0x0005e40008000808 */
.L_x_50:
[----:B------:R-:W-:Y:S05]  /*1450*/  BSYNC.RECONVERGENT B3 ;  /* 0x0000000000037941 */ /* 0x000fea0003800200 */
.L_x_39:
[----:B------:R-:W-:Y:S05]  /*1460*/  WARPSYNC.ALL ;  /* 0x0000000000007948 */ /* 0x000fea0003800000 */
[----:B------:R-:W-:Y:S01]  /*1470*/  NOP ;  /* 0x0000000000007918 */ /* 0x000fe20000000000 */
[----:B------:R-:W-:-:S04]  /*1480*/  UIADD3 UR4, UPT, UPT, UR4, 0x100, URZ ;  /* 0x0000010004047890 */ /* 0x000fc8000fffe0ff */
[----:B------:R-:W-:-:S04]  /*1490*/  UIADD3 UR20, UP0, UPT, UR4, UR20, URZ ;  /* 0x0000001404147290 */ /* 0x000fc8000ff1e0ff */
[----:B------:R-:W-:Y:S01]  /*14a0*/  ULEA.HI.X.SX32 UR21, UR4, UR21, 0x1, UP0 ;  /* 0x0000001504157291 */ /* 0x000fe200080f0eff */
[----:B------:R-:W-:Y:S11]  /*14b0*/  @P0 BRA `(.L_x_51) ;  /* 0x0000000000300947 */ /* 0x000ff60003800000 */
[----:B--23--:R-:W2:Y:S01]  /*14c0*/  S2R R2, SR_LANEID ;  /* 0x0000000000027919 */ /* 0x00cea20000000000 */
[----:B------:R-:W-:Y:S05]  /*14d0*/  WARPSYNC.ALL ;  /* 0x0000000000007948 */ /* 0x000fea0003800000 */
[----:B------:R-:W-:Y:S01]  /*14e0*/  NOP ;  /* 0x0000000000007918 */ /* 0x000fe20000000000 */
[----:B--2--5:R-:W-:-:S05]  /*14f0*/  IMAD.SHL.U32 R4, R2, 0x4, RZ ;  /* 0x0000000402047824 */ /* 0x024fca00078e00ff */
[----:B------:R-:W2:Y:S01]  /*1500*/  LDS R5, [R4+UR8] ;  /* 0x0000000804057984 */ /* 0x000ea20008000800 */
[----:B------:R-:W-:-:S05]  /*1510*/  IADD3 R2, P1, PT, R4, UR20, RZ ;  /* 0x0000001404027c10 */ /* 0x000fca000ff3e0ff */
[----:B----4-:R-:W-:-:S05]  /*1520*/  IMAD.X R3, RZ, RZ, UR21, P1 ;  /* 0x00000015ff037e24 */ /* 0x010fca00088e06ff */
[----:B--2---:R2:W3:Y:S01]  /*1530*/  ATOMG.E.EXCH.STRONG.GPU PT, RZ, [R2], R5 ;  /* 0x0000000502ff73a8 */ /* 0x0044e200041ee100 */
[----:B------:R-:W-:-:S04]  /*1540*/  DEPBAR {5,4,3,2,1,0} ;  /* 0x0000003f0000791a */ /* 0x000fc80000000000 */
[----:B------:R-:W4:Y:S02]  /*1550*/  CCTL.E.C.LDCU.IV.DEEP [UR20] ;  /* 0x0000000014007540 */ /* 0x000f240009c08000 */
[----:B----4-:R2:W-:Y:S01]  /*1560*/  UTMACCTL.IV [UR20] ;  /* 0x00000000140079b9 */ /* 0x0105e20008000000 */
[----:B------:R-:W-:Y:S01]  /*1570*/  NOP ;  /* 0x0000000000007918 */ /* 0x000fe20000000000 */
.L_x_51:
[----:B------:R-:W-:Y:S05]  /*1580*/  @P0 BRA `(.L_x_52) ;  /* 0x00000000000c0947 */ /* 0x000fea0003800000 */
[----:B------:R0:W-:Y:S01]  /*1590*/  UTMACMDFLUSH ;  /* 0x00000000000079b7 */ /* 0x0001e20000000000 */
[----:B------:R-:W-:Y:S05]  /*15a0*/  @P0 BRA `(.L_x_52) ;  /* 0x0000000000040947 */ /* 0x000fea0003800000 */
[----:B------:R-:W-:-:S04]  /*15b0*/  DEPBAR.LE SB0, 0x0 ;  /* 0x000080000000791a */ /* 0x000fc80000000000 */
.L_x_52:
[----:B------:R-:W-:Y:S05]  /*15c0*/  WARPSYNC.ALL ;  /* 0x0000000000007948 */ /* 0x000fea0003800000 */
[----:B------:R-:W-:Y:S01]  /*15d0*/  NOP ;  /* 0x0000000000007918 */ /* 0x000fe20000000000 */
[----:B---3--:R-:W-:Y:S01]  /*15e0*/  BAR.SYNC.DEFER_BLOCKING 0x0 ;  /* 0x0000000000007b1d */ /* 0x008fe20000010000 */
[----:B--2---:R-:W-:Y:S01]  /*15f0*/  SHF.R.U32.HI R2, RZ, 0x5, R0 ;  /* 0x00000005ff027819 */ /* 0x004fe20000011600 */
[----:B------:R-:W-:-:S03]  /*1600*/  UIADD3 UR12, UPT, UPT, UR8, 0x12020, URZ ;  /* 0x00012020080c7890 */ /* 0x000fc6000fffe0ff */
[----:B------:R-:W-:Y:S01]  /*1610*/  R2UR UR22, R2 ;  /* 0x00000000021672ca */ /* 0x000fe200000e0000 */
[----:B------:R-:W-:Y:S01]  /*1620*/  VOTEU.ALL UP0, P3 ;  /* 0x0000000000ff7886 */ /* 0x000fe20001800000 */
[----:B------:R-:W-:Y:S01]  /*1630*/  UMOV UR4, 0x1 ;  /* 0x0000000100047882 */ /* 0x000fe20000000000 */
[----:B------:R-:W-:Y:S01]  /*1640*/  VOTEU.ALL UP1, P3 ;  /* 0x0000000000ff7886 */ /* 0x000fe20001820000 */
[----:B------:R-:W-:Y:S02]  /*1650*/  BSSY.RECONVERGENT B3, `(.L_x_53) ;  /* 0x0000018000037945 */ /* 0x000fe40003800200 */
[----:B------:R-:W-:-:S04]  /*1660*/  @!UP0 UIADD3 UR10, UPT, UPT, -UR4, 0x100000, URZ ;  /* 0x00100000040a8890 */ /* 0x000fc8000fffe1ff */
[----:B------:R-:W-:Y:S02]  /*1670*/  @!UP0 USHF.L.U32 UR11, UR10, 0xb, URZ ;  /* 0x0000000b0a0b8899 */ /* 0x000fe400080006ff */
[----:B------:R-:W-:Y:S02]  /*1680*/  @!UP0 USHF.L.U32 UR10, UR10, 0x1, URZ ;  /* 0x000000010a0a8899 */ /* 0x000fe400080006ff */
[----:B------:R-:W-:-:S04]  /*1690*/  @!UP0 UIADD3 UR4, UPT, UPT, -UR4, 0x100000, URZ ;  /* 0x0010000004048890 */ /* 0x000fc8000fffe1ff */
[----:B------:R-:W-:Y:S02]  /*16a0*/  @!UP0 USHF.L.U32 UR5, UR4, 0xb, URZ ;  /* 0x0000000b04058899 */ /* 0x000fe400080006ff */
[----:B------:R-:W-:Y:S01]  /*16b0*/  @!UP0 USHF.L.U32 UR4, UR4, 0x1, URZ ;  /* 0x0000000104048899 */ /* 0x000fe200080006ff */
[----:B------:R-:W-:Y:S01]  /*16c0*/  VOTEU.ALL UP0, P3 ;  /* 0x0000000000ff7886 */ /* 0x000fe20001800000 */
[----:B------:R-:W2:Y:S04]  /*16d0*/  FENCE.VIEW.ASYNC.S ;  /* 0x00000000000073c6 */ /* 0x000ea80000000000 */
[----:B--2---:R2:W3:Y:S06]  /*16e0*/  @!UP0 SYNCS.EXCH.64 URZ, [UR8+0x12000], UR10 ;  /* 0x0120000a08ff85b2 */ /* 0x0044ec0008000100 */
[----:B------:R2:W3:Y:S02]  /*16f0*/  @!UP1 SYNCS.EXCH.64 URZ, [UR8+0x12020], UR4 ;  /* 0x0120200408ff95b2 */ /* 0x0004e40008000100 */
[----:B---3--:R-:W-:Y:S06]  /*1700*/  BAR.SYNC.DEFER_BLOCKING 0x0 ;  /* 0x0000000000007b1d */ /* 0x008fec0000010000 */
[----:B------:R-:W-:Y:S05]  /*1710*/  @P3 BRA `(.L_x_54) ;  /* 0x00000000002c3947 */ /* 0x000fea0003800000 */
[----:B--2---:R-:W-:Y:S02]  /*1720*/  UMOV UR4, 0x1 ;  /* 0x0000000100047882 */ /* 0x004fe40000000000 */
[----:B------:R-:W-:-:S04]  /*1730*/  UIADD3 UR10, UPT, UPT, -UR4, 0x100000, URZ ;  /* 0x00100000040a7890 */ /* 0x000fc8000fffe1ff */
[----:B------:R-:W-:Y:S02]  /*1740*/  USHF.L.U32 UR11, UR10, 0xb, URZ ;  /* 0x0000000b0a0b7899 */ /* 0x000fe400080006ff */
[----:B------:R-:W-:Y:S02]  /*1750*/  USHF.L.U32 UR10, UR10, 0x1, URZ ;  /* 0x000000010a0a7899 */ /* 0x000fe400080006ff */
[----:B------:R-:W-:-:S04]  /*1760*/  UIADD3 UR4, UPT, UPT, -UR4, 0x100000, URZ ;  /* 0x0010000004047890 */ /* 0x000fc8000fffe1ff */
[----:B------:R-:W-:Y:S02]  /*1770*/  USHF.L.U32 UR5, UR4, 0xb, URZ ;  /* 0x0000000b04057899 */ /* 0x000fe400080006ff */
[----:B------:R-:W-:Y:S01]  /*1780*/  USHF.L.U32 UR4, UR4, 0x1, URZ ;  /* 0x0000000104047899 */ /* 0x000fe200080006ff */
[----:B------:R-:W2:Y:S03]  /*1790*/  FENCE.VIEW.ASYNC.S ;  /* 0x00000000000073c6 */ /* 0x000ea60000000000 */
[----:B--2---:R3:W2:Y:S08]  /*17a0*/  SYNCS.EXCH.64 URZ, [UR8+0x12008], UR10 ;  /* 0x0120080a08ff75b2 */ /* 0x0046b00008000100 */
[----:B------:R3:W4:Y:S02]  /*17b0*/  SYNCS.EXCH.64 URZ, [UR8+0x12028], UR4 ;  /* 0x0120280408ff75b2 */ /* 0x0007240008000100 */
[----:B---3--:R-:W-:Y:S01]  /*17c0*/  NOP ;  /* 0x0000000000007918 */ /* 0x008fe20000000000 */
.L_x_54:
[----:B--2---:R-:W-:Y:S05]  /*17d0*/  BSYNC.RECONVERGENT B3 ;  /* 0x0000000000037941 */ /* 0x004fea0003800200 */
.L_x_53:
[----:B----4-:R-:W-:Y:S01]  /*17e0*/  BAR.SYNC.DEFER_BLOCKING 0x0 ;  /* 0x0000000000007b1d */ /* 0x010fe20000010000 */
[----:B------:R-:W-:Y:S01]  /*17f0*/  USHF.L.U32 UR15, UR7, 0x7, URZ ;  /* 0x00000007070f7899 */ /* 0x000fe200080006ff */
[----:B------:R-:W-:Y:S01]  /*1800*/  ISETP.GE.AND P0, PT, R8, 0x1, PT ;  /* 0x000000010800780c */ /* 0x000fe20003f06270 */
[----:B------:R-:W-:-:S03]  /*1810*/  USHF.L.U32 UR18, UR9, 0x6, URZ ;  /* 0x0000000609127899 */ /* 0x000fc600080006ff */
[----:B------:R-:W-:Y:S04]  /*1820*/  BSSY.RECONVERGENT B3, `(.L_x_55) ;  /* 0x000000d000037945 */ /* 0x000fe80003800200 */
[----:B------:R-:W-:Y:S05]  /*1830*/  @P3 BRA `(.L_x_56) ;  /* 0x00000000002c3947 */ /* 0x000fea0003800000 */
[----:B------:R-:W-:Y:S02]  /*1840*/  UMOV UR4, 0x1 ;  /* 0x0000000100047882 */ /* 0x000fe40000000000 */
[----:B------:R-:W-:-:S04]  /*1850*/  UIADD3 UR10, UPT, UPT, -UR4, 0x100000, URZ ;  /* 0x00100000040a7890 */ /* 0x000fc8000fffe1ff */
[----:B------:R-:W-:Y:S02]  /*1860*/  USHF.L.U32 UR11, UR10, 0xb, URZ ;  /* 0x0000000b0a0b7899 */ /* 0x000fe400080006ff */
[----:B------:R-:W-:Y:S02]  /*1870*/  USHF.L.U32 UR10, UR10, 0x1, URZ ;  /* 0x000000010a0a7899 */ /* 0x000fe400080006ff */
[----:B------:R-:W-:-:S04]  /*1880*/  UIADD3 UR4, UPT, UPT, -UR4, 0x100000, URZ ;  /* 0x0010000004047890 */ /* 0x000fc8000fffe1ff */
[----:B------:R-:W-:Y:S02]  /*1890*/  USHF.L.U32 UR5, UR4, 0xb, URZ ;  /* 0x0000000b04057899 */ /* 0x000fe400080006ff */
[----:B------:R-:W-:Y:S01]  /*18a0*/  USHF.L.U32 UR4, UR4, 0x1, URZ ;  /* 0x0000000104047899 */ /* 0x000fe200080006ff */
[----:B------:R-:W2:Y:S03]  /*18b0*/  FENCE.VIEW.ASYNC.S ;  /* 0x00000000000073c6 */ /* 0x000ea60000000000 */
[----:B--2---:R2:W3:Y:S08]  /*18c0*/  SYNCS.EXCH.64 URZ, [UR8+0x12010], UR10 ;  /* 0x0120100a08ff75b2 */ /* 0x0044f00008000100 */
[----:B------:R2:W4:Y:S01]  /*18d0*/  SYNCS.EXCH.64 URZ, [UR8+0x12030], UR4 ;  /* 0x0120300408ff75b2 */ /* 0x0005220008000100 */
[----:B------:R-:W-:Y:S01]  /*18e0*/  NOP ;  /* 0x0000000000007918 */ /* 0x000fe20000000000 */
.L_x_56:
[----:B--2---:R-:W-:Y:S05]  /*18f0*/  BSYNC.RECONVERGENT B3 ;  /* 0x0000000000037941 */ /* 0x004fea0003800200 */
.L_x_55:
[----:B------:R-:W-:Y:S05]  /*1900*/  @!P0 BRA `(.L_x_57) ;  /* 0x0000000800748947 */ /* 0x000fea0003800000 */
[----:B---34-:R-:W-:Y:S01]  /*1910*/  BAR.SYNC.DEFER_BLOCKING 0x0 ;  /* 0x0000000000007b1d */ /* 0x018fe20000010000 */
[----:B------:R-:W-:Y:S01]  /*1920*/  @!P3 IMAD.MOV.U32 R2, RZ, RZ, 0x6000 ;  /* 0x00006000ff02b424 */ /* 0x000fe200078e00ff */
[----:B------:R-:W-:Y:S02]  /*1930*/  ELECT P1, URZ, PT ;  /* 0x0000000000ff782f */ /* 0x000fe40003820000 */
[----:B------:R-:W-:Y:S02]  /*1940*/  ELECT P0, URZ, PT ;  /* 0x0000000000ff782f */ /* 0x000fe40003800000 */
[C---:B------:R-:W-:Y:S01]  /*1950*/  ISETP.LT.U32.AND P1, PT, R36.reuse, 0x20, P1 ;  /* 0x000000202400780c */ /* 0x040fe20000f21070 */
[----:B------:R-:W-:Y:S01]  /*1960*/  UMOV UR11, UR15 ;  /* 0x0000000f000b7c82 */ /* 0x000fe20008000000 */
[----:B------:R-:W-:Y:S01]  /*1970*/  ISETP.LT.U32.AND P0, PT, R36, 0x20, P0 ;  /* 0x000000202400780c */ /* 0x000fe20000701070 */
[----:B------:R-:W-:-:S10]  /*1980*/  UIADD3 UR16, UPT, UPT, UR8, 0xc000, URZ ;  /* 0x0000c00008107890 */ /* 0x000fd4000fffe0ff */
[----:B------:R-:W-:Y:S01]  /*1990*/  VOTEU.ANY UP0, P1 ;  /* 0x0000000000ff7886 */ /* 0x000fe20000800100 */
[----:B------:R-:W-:Y:S01]  /*19a0*/  VOTEU.ANY UP2, P1 ;  /* 0x0000000000ff7886 */ /* 0x000fe20000840100 */
[----:B------:R-:W-:Y:S01]  /*19b0*/  VOTEU.ANY UP1, P0 ;  /* 0x0000000000ff7886 */ /* 0x000fe20000020100 */
[----:B------:R-:W-:Y:S01]  /*19c0*/  VOTEU.ANY UP3, P0 ;  /* 0x0000000000ff7886 */ /* 0x000fe20000060100 */
[----:B------:R2:W-:Y:S01]  /*19d0*/  @!P3 SYNCS.ARRIVE.TRANS64 RZ, [UR8+0x12000], R2 ;  /* 0x01200002ffffb9a7 */ /* 0x0005e20008000008 */
[----:B------:R3:W-:Y:S06]  /*19e0*/  MEMBAR.ALL.CTA ;  /* 0x0000000000007992 */ /* 0x0007ec0000008000 */
[----:B---3--:R-:W3:Y:S01]  /*19f0*/  FENCE.VIEW.ASYNC.S ;  /* 0x00000000000073c6 */ /* 0x008ee20000000000 */
[----:B------:R-:W-:Y:S01]  /*1a00*/  @UP0 UIADD3 UR9, UPT, UPT, UR8, 0x12000, URZ ;  /* 0x0001200008090890 */ /* 0x000fe2000fffe0ff */
[----:B------:R-:W-:Y:S01]  /*1a10*/  @UP0 UMOV UR10, URZ ;  /* 0x000000ff000a0c82 */ /* 0x000fe20008000000 */
[----:B------:R-:W-:Y:S01]  /*1a20*/  @UP1 UIADD3 UR17, UPT, UPT, UR8, 0x12000, URZ ;  /* 0x0001200008111890 */ /* 0x000fe2000fffe0ff */
[----:B------:R-:W-:Y:S01]  /*1a30*/  @UP1 UMOV UR19, URZ ;  /* 0x000000ff00131c82 */ /* 0x000fe20008000000 */
[----:B------:R-:W-:Y:S01]  /*1a40*/  UISETP.NE.U32.AND UP0, UPT, UR22, URZ, UPT ;  /* 0x000000ff1600728c */ /* 0x000fe2000bf05070 */
[----:B---3--:R-:W-:Y:S06]  /*1a50*/  BAR.SYNC.DEFER_BLOCKING 0x0 ;  /* 0x0000000000007b1d */ /* 0x008fec0000010000 */
[----:B------:R2:W-:Y:S02]  /*1a60*/  @UP2 UTMALDG.2D [UR8], [UR24] ;  /* 0x00000008180025b4 */ /* 0x0005e40008008000 */
[----:B------:R-:W-:Y:S06]  /*1a70*/  BAR.SYNC.DEFER_BLOCKING 0x0 ;  /* 0x0000000000007b1d */ /* 0x000fec0000010000 */
[----:B------:R2:W-:Y:S02]  /*1a80*/  @UP3 UTMALDG.2D [UR16], [UR26] ;  /* 0x000000101a0035b4 */ /* 0x0005e40008008000 */
[----:B------:R-:W-:Y:S06]  /*1a90*/  BAR.SYNC.DEFER_BLOCKING 0x0 ;  /* 0x0000000000007b1d */ /* 0x000fec0000010000 */
[----:B------:R-:W3:Y:S02]  /*1aa0*/  SYNCS.PHASECHK.TRANS64.TRYWAIT P0, [UR8+0x12000], RZ ;  /* 0x012000ffff0075a7 */ /* 0x000ee40008001108 */
[----:B--23--:R-:W-:Y:S05]  /*1ab0*/  @!P0 BRA `(.L_x_58) ;  /* 0x0000000c00b48947 */ /* 0x00cfea0003800000 */
.L_x_74:
[----:B------:R-:W-:Y:S05]  /*1ac0*/  BRA.U UP0, `(.L_x_59) ;  /* 0x0000000100747547 */ /* 0x000fea000b800000 */
[----:B------:R-:W-:Y:S02]  /*1ad0*/  USHF.R.U32.HI UR6, URZ, 0x4, UR8 ;  /* 0x00000004ff067899 */ /* 0x000fe40008011608 */
[----:B------:R-:W-:Y:S02]  /*1ae0*/  USHF.R.U32.HI UR10, URZ, 0x4, UR16 ;  /* 0x00000004ff0a7899 */ /* 0x000fe40008011610 */
[----:B------:R-:W-:Y:S02]  /*1af0*/  USGXT.U32 UR6, UR6, 0xe ;  /* 0x0000000e0606789a */ /* 0x000fe40008000000 */
[----:B------:R-:W-:Y:S02]  /*1b00*/  USGXT.U32 UR10, UR10, 0xe ;  /* 0x0000000e0a0a789a */ /* 0x000fe40008000000 */
[----:B------:R-:W-:Y:S02]  /*1b10*/  UIADD3 UR34, UP0, UPT, UR6, 0x2, URZ ;  /* 0x0000000206227890 */ /* 0x000fe4000ff1e0ff */
[----:B------:R-:W-:Y:S01]  /*1b20*/  UIADD3 UR32, UP1, UPT, UR10, 0x80, URZ ;  /* 0x000000800a207890 */ /* 0x000fe2000ff3e0ff */
[----:B------:R-:W-:Y:S01]  /*1b30*/  UMOV UR4, URZ ;  /* 0x000000ff00047c82 */ /* 0x000fe20008000000 */
[----:B------:R-:W-:Y:S01]  /*1b40*/  UMOV UR5, URZ ;  /* 0x000000ff00057c82 */ /* 0x000fe20008000000 */
[----:B------:R-:W-:-:S02]  /*1b50*/  UIADD3.X UR35, UPT, UPT, UR4, 0x40004040, URZ, UP0, !UPT ;  /* 0x4000404004237890 */ /* 0x000fc400087fe4ff */
[----:B------:R-:W-:Y:S02]  /*1b60*/  UIADD3.X UR33, UPT, UPT, UR5, -0x7fffbfe0, URZ, UP1, !UPT ;  /* 0x8000402005217890 */ /* 0x000fe40008ffe4ff */
[----:B------:R-:W-:Y:S02]  /*1b70*/  UIADD3.64 UR4, UPT, UPT, UR34, 0x2, URZ ;  /* 0x0000000222047897 */ /* 0x000fe4000fffe0ff */
[----:B------:R-:W-:Y:S02]  /*1b80*/  UIADD3.64 UR16, UPT, UPT, UR32, 0x80, URZ ;  /* 0x0000008020107897 */ /* 0x000fe4000fffe0ff */
[----:B------:R-:W-:Y:S02]  /*1b90*/  UIADD3.64 UR28, UPT, UPT, UR34, 0x4, URZ ;  /* 0x00000004221c7897 */ /* 0x000fe4000fffe0ff */
[----:B------:R-:W-:Y:S01]  /*1ba0*/  UIADD3.64 UR30, UPT, UPT, UR32, 0x100, URZ ;  /* 0x00000100201e7897 */ /* 0x000fe2000fffe0ff */
[----:B------:R-:W-:Y:S01]  /*1bb0*/  UMOV UR36, 0x0 ;  /* 0x0000000000247882 */ /* 0x000fe20000000000 */
[----:B------:R-:W-:Y:S01]  /*1bc0*/  UMOV UR37, 0x8110010 ;  /* 0x0811001000257882 */ /* 0x000fe20000000000 */
[----:B------:R-:W-:Y:S01]  /*1bd0*/  UMOV UR7, 0x40004040 ;  /* 0x4000404000077882 */ /* 0x000fe20000000000 */
[----:B------:R-:W-:Y:S01]  /*1be0*/  UMOV UR11, 0x80004020 ;  /* 0x80004020000b7882 */ /* 0x000fe20000000000 */
[----:B------:R-:W-:Y:S01]  /*1bf0*/  UMOV UR38, 0x0 ;  /* 0x0000000000267882 */ /* 0x000fe20000000000 */
[----:B------:R-:W-:Y:S01]  /*1c00*/  UMOV UR39, 0x8110010 ;  /* 0x0811001000277882 */ /* 0x000fe20000000000 */
[----:B------:R-:W-:Y:S01]  /*1c10*/  UMOV UR40, 0x0 ;  /* 0x0000000000287882 */ /* 0x000fe20000000000 */
[----:B------:R-:W-:Y:S01]  /*1c20*/  UMOV UR41, 0x8110010 ;  /* 0x0811001000297882 */ /* 0x000fe20000000000 */
[----:B------:R2:W-:Y:S01]  /*1c30*/  UTCQMMA gdesc[UR6], gdesc[UR10], tmem[UR23], tmem[UR36], idesc[UR37], !UPT ;  /* 0x00ff240a060075ea */ /* 0x0005e2000f800317 */
[----:B------:R-:W-:Y:S01]  /*1c40*/  UMOV UR42, 0x0 ;  /* 0x00000000002a7882 */ /* 0x000fe20000000000 */
[----:B------:R-:W-:Y:S01]  /*1c50*/  UMOV UR43, 0x8110010 ;  /* 0x08110010002b7882 */ /* 0x000fe20000000000 */
[----:B------:R2:W-:Y:S01]  /*1c60*/  UTCQMMA gdesc[UR34], gdesc[UR32], tmem[UR23], tmem[UR38], idesc[UR39], UPT ;  /* 0x00ff2620220075ea */ /* 0x0005e2000b800317 */
[----:B------:R2:W-:Y:S01]  /*1c70*/  UTCQMMA gdesc[UR4], gdesc[UR16], tmem[UR23], tmem[UR40], idesc[UR41], UPT ;  /* 0x00ff2810040075ea */ /* 0x0005e2000b800317 */
[----:B------:R2:W-:Y:S01]  /*1c80*/  UTCQMMA gdesc[UR28], gdesc[UR30], tmem[UR23], tmem[UR42], idesc[UR43], UPT ;  /* 0x00ff2a1e1c0075ea */ /* 0x0005e2000b800317 */
[----:B------:R-:W-:Y:S01]  /*1c90*/  NOP ;  /* 0x0000000000007918 */ /* 0x000fe20000000000 */
.L_x_59:
[----:B------:R-:W-:Y:S01]  /*1ca0*/  ELECT P0, URZ, PT ;  /* 0x0000000000ff782f */ /* 0x000fe20003800000 */
[----:B--2---:R-:W-:Y:S01]  /*1cb0*/  UMOV UR4, UR12 ;  /* 0x0000000c00047c82 */ /* 0x004fe20008000000 */
[----:B------:R-:W-:Y:S02]  /*1cc0*/  UMOV UR5, URZ ;  /* 0x000000ff00057c82 */ /* 0x000fe40008000000 */
[----:B------:R-:W-:-:S13]  /*1cd0*/  ISETP.LT.U32.AND P0, PT, R36, 0x20, P0 ;  /* 0x000000202400780c */ /* 0x000fda0000701070 */
[----:B------:R-:W-:Y:S01]  /*1ce0*/  VOTEU.ANY UP0, P0 ;  /* 0x0000000000ff7886 */ /* 0x000fe20000000100 */
[----:B------:R-:W-:Y:S01]  /*1cf0*/  VOTEU.ANY UP1, P0 ;  /* 0x0000000000ff7886 */ /* 0x000fe20000020100 */
[----:B------:R-:W-:-:S03]  /*1d00*/  ISETP.GE.U32.AND P0, PT, R8, 0x81, PT ;  /* 0x000000810800780c */ /* 0x000fc60003f06070 */
[----:B------:R-:W-:Y:S02]  /*1d10*/  @UP0 UMOV UR4, UR4 ;  /* 0x0000000400040c82 */ /* 0x000fe40008000000 */
[----:B------:R2:W-:Y:S01]  /*1d20*/  @UP1 UTCBAR [UR4], URZ ;  /* 0x000000ff040013e9 */ /* 0x0005e200080000ff */
[----:B------:R-:W-:Y:S06]  /*1d30*/  BAR.SYNC.DEFER_BLOCKING 0x0 ;  /* 0x0000000000007b1d */ /* 0x000fec0000010000 */
[----:B------:R-:W3:Y:S02]  /*1d40*/  SYNCS.PHASECHK.TRANS64.TRYWAIT P1, [UR8+0x12020], RZ ;  /* 0x012020ffff0075a7 */ /* 0x000ee40008021108 */
[----:B--23--:R-:W-:Y:S05]  /*1d50*/  @!P1 BRA `(.L_x_60) ;  /* 0x0000000c00189947 */ /* 0x00cfea0003800000 */
.L_x_75:
[----:B------:R-:W-:Y:S01]  /*1d60*/  UMOV UR4, URZ ;  /* 0x000000ff00047c82 */ /* 0x000fe20008000000 */
[----:B------:R-:W-:Y:S05]  /*1d70*/  @!P0 BRA `(.L_x_57) ;  /* 0x0000000400588947 */ /* 0x000fea0003800000 */
[----:B------:R-:W2:Y:S01]  /*1d80*/  LDCU UR29, c[0x0][0x3a0] ;  /* 0x00007400ff1d77ac */ /* 0x000ea20008000800 */
[----:B------:R-:W-:Y:S01]  /*1d90*/  UMOV UR9, 0x1 ;  /* 0x0000000100097882 */ /* 0x000fe20000000000 */
[----:B------:R-:W-:-:S05]  /*1da0*/  UMOV UR14, 0x80 ;  /* 0x00000080000e7882 */ /* 0x000fca0000000000 */
.L_x_64:
[----:B------:R-:W-:Y:S01]  /*1db0*/  BAR.SYNC.DEFER_BLOCKING 0x0 ;  /* 0x0000000000007b1d */ /* 0x000fe20000010000 */
[----:B------:R-:W-:Y:S01]  /*1dc0*/  ULEA UR28, UR9, UR8, 0x3 ;  /* 0x00000008091c7291 */ /* 0x000fe2000f8e18ff */
[----:B------:R-:W-:Y:S01]  /*1dd0*/  @!P3 IMAD.MOV.U32 R2, RZ, RZ, 0x6000 ;  /* 0x00006000ff02b424 */ /* 0x000fe200078e00ff */
[----:B------:R-:W-:Y:S01]  /*1de0*/  ELECT P1, URZ, PT ;  /* 0x0000000000ff782f */ /* 0x000fe20003820000 */
[----:B------:R-:W-:-:S03]  /*1df0*/  ULEA UR12, UR9, UR8, 0xe ;  /* 0x00000008090c7291 */ /* 0x000fc6000f8e70ff */
[----:B------:R-:W-:Y:S02]  /*1e00*/  ISETP.LT.U32.AND P1, PT, R36, 0x20, P1 ;  /* 0x000000202400780c */ /* 0x000fe40000f21070 */
[----:B------:R-:W-:Y:S01]  /*1e10*/  ELECT P0, URZ, PT ;  /* 0x0000000000ff782f */ /* 0x000fe20003800000 */
[----:B------:R-:W-:-:S03]  /*1e20*/  ULEA UR16, UR9, UR8, 0xd ;  /* 0x0000000809107291 */ /* 0x000fc6000f8e68ff */
[----:B------:R-:W-:Y:S01]  /*1e30*/  ISETP.LT.U32.AND P0, PT, R36, 0x20, P0 ;  /* 0x000000202400780c */ /* 0x000fe20000701070 */
[----:B------:R-:W-:Y:S01]  /*1e40*/  UMOV UR19, UR14 ;  /* 0x0000000e00137c82 */ /* 0x000fe20008000000 */
[----:B------:R-:W-:Y:S02]  /*1e50*/  UIADD3 UR16, UPT, UPT, UR16, 0xc000, URZ ;  /* 0x0000c00010107890 */ /* 0x000fe4000fffe0ff */
[----:B------:R-:W-:-:S03]  /*1e60*/  USHF.L.U32 UR5, UR4, 0x1f, URZ ;  /* 0x0000001f04057899 */ /* 0x000fc600080006ff */
[----:B------:R-:W-:Y:S01]  /*1e70*/  VOTEU.ANY UP0, P1 ;  /* 0x0000000000ff7886 */ /* 0x000fe20000800100 */
[----:B------:R3:W-:Y:S01]  /*1e80*/  @!P3 SYNCS.ARRIVE.TRANS64 RZ, [UR28+0x12000], R2 ;  /* 0x01200002ffffb9a7 */ /* 0x0007e2000800001c */
[----:B------:R4:W-:Y:S06]  /*1e90*/  MEMBAR.ALL.CTA ;  /* 0x0000000000007992 */ /* 0x0009ec0000008000 */
[----:B----4-:R-:W4:Y:S01]  /*1ea0*/  FENCE.VIEW.ASYNC.S ;  /* 0x00000000000073c6 */ /* 0x010f220000000000 */
[----:B------:R-:W-:Y:S01]  /*1eb0*/  @UP0 UIADD3 UR13, UPT, UPT, UR28, 0x12000, URZ ;  /* 0x000120001c0d0890 */ /* 0x000fe2000fffe0ff */
[----:B----4-:R-:W-:Y:S01]  /*1ec0*/  VOTEU.ANY UP0, P1 ;  /* 0x0000000000ff7886 */ /* 0x010fe20000800100 */
[----:B------:R-:W-:Y:S01]  /*1ed0*/  VOTEU.ANY UP1, P0 ;  /* 0x0000000000ff7886 */ /* 0x000fe20000020100 */
[----:B---3--:R-:W-:-:S04]  /*1ee0*/  IMAD.U32 R2, RZ, RZ, UR5 ;  /* 0x00000005ff027e24 */ /* 0x008fc8000f8e00ff */
[----:B------:R-:W-:Y:S01]  /*1ef0*/  @UP1 UIADD3 UR17, UPT, UPT, UR28, 0x12000, URZ ;  /* 0x000120001c111890 */ /* 0x000fe2000fffe0ff */
[----:B------:R-:W-:Y:S01]  /*1f00*/  VOTEU.ANY UP1, P0 ;  /* 0x0000000000ff7886 */ /* 0x000fe20000020100 */
[----:B------:R-:W-:Y:S06]  /*1f10*/  BAR.SYNC.DEFER_BLOCKING 0x0 ;  /* 0x0000000000007b1d */ /* 0x000fec0000010000 */
[----:B------:R3:W-:Y:S01]  /*1f20*/  @UP0 UTMALDG.2D [UR12], [UR24] ;  /* 0x0000000c180005b4 */ /* 0x0007e20008008000 */
[----:B------:R-:W-:Y:S01]  /*1f30*/  UISETP.NE.U32.AND UP0, UPT, UR22, URZ, UPT ;  /* 0x000000ff1600728c */ /* 0x000fe2000bf05070 */
[----:B------:R-:W-:Y:S06]  /*1f40*/  BAR.SYNC.DEFER_BLOCKING 0x0 ;  /* 0x0000000000007b1d */ /* 0x000fec0000010000 */
[----:B------:R3:W-:Y:S02]  /*1f50*/  @UP1 UTMALDG.2D [UR16], [UR26] ;  /* 0x000000101a0015b4 */ /* 0x0007e40008008000 */
[----:B------:R-:W-:Y:S06]  /*1f60*/  BAR.SYNC.DEFER_BLOCKING 0x0 ;  /* 0x0000000000007b1d */ /* 0x000fec0000010000 */
[----:B------:R-:W4:Y:S02]  /*1f70*/  SYNCS.PHASECHK.TRANS64.TRYWAIT P0, [UR28+0x12000], R2 ;  /* 0x01200002ff0075a7 */ /* 0x000f24000800111c */
[----:B---34-:R-:W-:Y:S05]  /*1f80*/  @!P0 BRA `(.L_x_61) ;  /* 0x0000000800988947 */ /* 0x018fea0003800000 */
.L_x_76:
        /* <DEDUP_REMOVED lines=11> */
[----:B------:R-:W-:Y:S02]  /*2040*/  UIADD3 UR6, UP0, UPT, UR16, 0x2, URZ ;  /* 0x0000000210067890 */ /* 0x000fe4000ff1e0ff */
[----:B------:R-:W-:Y:S02]  /*2050*/  UIADD3 UR32, UP1, UPT, UR30, 0x80, URZ ;  /* 0x000000801e207890 */ /* 0x000fe4000ff3e0ff */
[----:B------:R-:W-:Y:S02]  /*2060*/  UIADD3 UR34, UP2, UPT, UR16, 0x4, URZ ;  /* 0x0000000410227890 */ /* 0x000fe4000ff5e0ff */
[----:B------:R-:W-:Y:S02]  /*2070*/  UIADD3 UR36, UP3, UPT, UR30, 0x100, URZ ;  /* 0x000001001e247890 */ /* 0x000fe4000ff7e0ff */
[----:B------:R-:W-:-:S02]  /*2080*/  UIADD3.X UR7, UPT, UPT, UR17, URZ, URZ, UP0, !UPT ;  /* 0x000000ff11077290 */ /* 0x000fc400087fe4ff */
[----:B------:R-:W-:Y:S02]  /*2090*/  UIADD3.X UR33, UPT, UPT, UR31, URZ, URZ, UP1, !UPT ;  /* 0x000000ff1f217290 */ /* 0x000fe40008ffe4ff */
[----:B------:R-:W-:Y:S02]  /*20a0*/  UIADD3.X UR35, UPT, UPT, UR17, URZ, URZ, UP2, !UPT ;  /* 0x000000ff11237290 */ /* 0x000fe400097fe4ff */
[----:B------:R-:W-:Y:S01]  /*20b0*/  UIADD3.X UR37, UPT, UPT, UR31, URZ, URZ, UP3, !UPT ;  /* 0x000000ff1f257290 */ /* 0x000fe20009ffe4ff */
        /* <DEDUP_REMOVED lines=8> */
[----:B------:R3:W-:Y:S01]  /*2140*/  UTCQMMA gdesc[UR10], gdesc[UR12], tmem[UR23], tmem[UR38], idesc[UR39], UPT ;  /* 0x00ff260c0a0075ea */ /* 0x0007e2000b800317 */
[----:B------:R-:W-:Y:S01]  /*2150*/  UMOV UR44, 0x0 ;  /* 0x00000000002c7882 */ /* 0x000fe20000000000 */
[----:B------:R-:W-:Y:S01]  /*2160*/  UMOV UR45, 0x8110010 ;  /* 0x08110010002d7882 */ /* 0x000fe20000000000 */
[----:B------:R3:W-:Y:S01]  /*2170*/  UTCQMMA gdesc[UR16], gdesc[UR30], tmem[UR23], tmem[UR40], idesc[UR41], UPT ;  /* 0x00ff281e100075ea */ /* 0x0007e2000b800317 */
[----:B------:R3:W-:Y:S01]  /*2180*/  UTCQMMA gdesc[UR6], gdesc[UR32], tmem[UR23], tmem[UR42], idesc[UR43], UPT ;  /* 0x00ff2a20060075ea */ /* 0x0007e2000b800317 */
[----:B------:R3:W-:Y:S01]  /*2190*/  UTCQMMA gdesc[UR34], gdesc[UR36], tmem[UR23], tmem[UR44], idesc[UR45], UPT ;  /* 0x00ff2c24220075ea */ /* 0x0007e2000b800317 */
[----:B------:R-:W-:Y:S01]  /*21a0*/  NOP ;  /* 0x0000000000007918 */ /* 0x000fe20000000000 */
.L_x_62:
[----:B------:R-:W-:Y:S01]  /*21b0*/  ELECT P0, URZ, PT ;  /* 0x0000000000ff782f */ /* 0x000fe20003800000 */
[----:B---3--:R-:W-:-:S03]  /*21c0*/  UIADD3 UR6, UPT, UPT, UR28, 0x12020, URZ ;  /* 0x000120201c067890 */ /* 0x008fc6000fffe0ff */
[----:B------:R-:W-:Y:S01]  /*21d0*/  ISETP.LT.U32.AND P0, PT, R36, 0x20, P0 ;  /* 0x000000202400780c */ /* 0x000fe20000701070 */
[----:B------:R-:W-:-:S12]  /*21e0*/  UMOV UR7, URZ ;  /* 0x000000ff00077c82 */ /* 0x000fd80008000000 */
[----:B------:R-:W-:Y:S01]  /*21f0*/  VOTEU.ANY UP0, P0 ;  /* 0x0000000000ff7886 */ /* 0x000fe20000000100 */
[----:B------:R-:W-:-:S04]  /*2200*/  VOTEU.ANY UP1, P0 ;  /* 0x0000000000ff7886 */ /* 0x000fc80000020100 */
[----:B------:R-:W-:Y:S02]  /*2210*/  @UP0 UMOV UR6, UR6 ;  /* 0x0000000600060c82 */ /* 0x000fe40008000000 */
[----:B------:R3:W-:Y:S01]  /*2220*/  @UP1 UTCBAR [UR6], URZ ;  /* 0x000000ff060013e9 */ /* 0x0007e200080000ff */
[----:B------:R-:W-:Y:S06]  /*2230*/  BAR.SYNC.DEFER_BLOCKING 0x0 ;  /* 0x0000000000007b1d */ /* 0x000fec0000010000 */
[----:B------:R-:W4:Y:S02]  /*2240*/  SYNCS.PHASECHK.TRANS64.TRYWAIT P0, [UR28+0x12020], R2 ;  /* 0x01202002ff0075a7 */ /* 0x000f24000800111c */
[----:B---34-:R-:W-:Y:S05]  /*2250*/  @!P0 BRA `(.L_x_63) ;  /* 0x0000000400f08947 */ /* 0x018fea0003800000 */
.L_x_77:
[----:B------:R-:W-:Y:S02]  /*2260*/  UIADD3 UR9, UPT, UPT, UR9, 0x1, URZ ;  /* 0x0000000109097890 */ /* 0x000fe4000fffe0ff */
[----:B------:R-:W-:Y:S02]  /*2270*/  UIADD3 UR14, UPT, UPT, UR14, 0x80, URZ ;  /* 0x000000800e0e7890 */ /* 0x000fe4000fffe0ff */
[----:B------:R-:W-:-:S04]  /*2280*/  UISETP.NE.U32.AND UP0, UPT, UR9, 0x3, UPT ;  /* 0x000000030900788c */ /* 0x000fc8000bf05070 */
[----:B------:R-:W-:Y:S02]  /*2290*/  USEL UR5, URZ, 0x1, UP0 ;  /* 0x00000001ff057887 */ /* 0x000fe40008000000 */
[----:B------:R-:W-:Y:S02]  /*22a0*/  USEL UR9, UR9, URZ, UP0 ;  /* 0x000000ff09097287 */ /* 0x000fe40008000000 */
[----:B--2---:R-:W-:Y:S02]  /*22b0*/  UISETP.GE.AND UP0, UPT, UR14, UR29, UPT ;  /* 0x0000001d0e00728c */ /* 0x004fe4000bf06270 */
[----:B------:R-:W-:-:S07]  /*22c0*/  ULOP3.LUT UR4, UR4, UR5, URZ, 0x3c, !UPT ;  /* 0x0000000504047292 */ /* 0x000fce000f8e3cff */
[----:B------:R-:W-:Y:S05]  /*22d0*/  BRA.U !UP0, `(.L_x_64) ;  /* 0xfffffff908b47547 */ /* 0x000fea000b83ffff */
.L_x_57:
[----:B---34-:R-:W-:Y:S06]  /*22e0*/  BAR.SYNC.DEFER_BLOCKING 0x0 ;  /* 0x0000000000007b1d */ /* 0x018fec0000010000 */
[----:B------:R-:W-:Y:S04]  /*22f0*/  BSSY.RECONVERGENT B3, `(.L_x_65) ;  /* 0x0000004000037945 */ /* 0x000fe80003800200 */
[----:B------:R-:W-:Y:S05]  /*2300*/  @P3 BRA `(.L_x_66) ;  /* 0x0000000000083947 */ /* 0x000fea0003800000 */
[----:B------:R-:W2:Y:S02]  /*2310*/  SYNCS.CCTL.IV [UR8+0x12000] ;  /* 0x01200000ff0079b1 */ /* 0x000ea40008000008 */
[----:B--2---:R-:W2:Y:S02]  /*2320*/  SYNCS.CCTL.IV [UR8+0x12020] ;  /* 0x01202000ff0079b1 */ /* 0x004ea40008000008 */
.L_x_66:
[----:B------:R-:W-:Y:S05]  /*2330*/  BSYNC.RECONVERGENT B3 ;  /* 0x0000000000037941 */ /* 0x000fea0003800200 */
.L_x_65:
[----:B--2---:R-:W-:Y:S06]  /*2340*/  BAR.SYNC.DEFER_BLOCKING 0x0 ;  /* 0x0000000000007b1d */ /* 0x004fec0000010000 */
[----:B------:R-:W-:Y:S04]  /*2350*/  BSSY.RECONVERGENT B3, `(.L_x_67) ;  /* 0x0000004000037945 */ /* 0x000fe80003800200 */
[----:B------:R-:W-:Y:S05]  /*2360*/  @P3 BRA `(.L_x_68) ;  /* 0x0000000000083947 */ /* 0x000fea0003800000 */
[----:B------:R-:W2:Y:S02]  /*2370*/  SYNCS.CCTL.IV [UR8+0x12008] ;  /* 0x01200800ff0079b1 */ /* 0x000ea40008000008 */
[----:B--2---:R-:W2:Y:S02]  /*2380*/  SYNCS.CCTL.IV [UR8+0x12028] ;  /* 0x01202800ff0079b1 */ /* 0x004ea40008000008 */
.L_x_68:
[----:B------:R-:W-:Y:S05]  /*2390*/  BSYNC.RECONVERGENT B3 ;  /* 0x0000000000037941 */ /* 0x000fea0003800200 */
.L_x_67:
[----:B--2---:R-:W-:Y:S06]  /*23a0*/  BAR.SYNC.DEFER_BLOCKING 0x0 ;  /* 0x0000000000007b1d */ /* 0x004fec0000010000 */
[----:B------:R-:W-:Y:S04]  /*23b0*/  BSSY.RECONVERGENT B3, `(.L_x_69) ;  /* 0x0000004000037945 */ /* 0x000fe80003800200 */
[----:B------:R-:W-:Y:S05]  /*23c0*/  @P3 BRA `(.L_x_70) ;  /* 0x0000000000083947 */ /* 0x000fea0003800000 */
[----:B------:R-:W2:Y:S02]  /*23d0*/  SYNCS.CCTL.IV [UR8+0x12010] ;  /* 0x01201000ff0079b1 */ /* 0x000ea40008000008 */
[----:B--2---:R-:W2:Y:S02]  /*23e0*/  SYNCS.CCTL.IV [UR8+0x12030] ;  /* 0x01203000ff0079b1 */ /* 0x004ea40008000008 */
.L_x_70:
[----:B------:R-:W-:Y:S05]  /*23f0*/  BSYNC.RECONVERGENT B3 ;  /* 0x0000000000037941 */ /* 0x000fea0003800200 */
.L_x_69:
[----:B------:R-:W-:Y:S01]  /*2400*/  USHF.L.U32 UR4, UR22, 0x15, URZ ;  /* 0x0000001516047899 */ /* 0x000fe200080006ff */
[C---:B------:R-:W-:Y:S01]  /*2410*/  IMAD.SHL.U32 R2, R0.reuse, 0x8, RZ ;  /* 0x0000000800027824 */ /* 0x040fe200078e00ff */
[----:B------:R-:W-:Y:S01]  /*2420*/  USHF.L.U32 UR22, UR22, 0x3, URZ ;  /* 0x0000000316167899 */ /* 0x000fe200080006ff */
[----:B------:R-:W-:Y:S01]  /*2430*/  SHF.R.U32.HI R3, RZ, 0x2, R0 ;  /* 0x00000002ff037819 */ /* 0x000fe20000011600 */
[----:B------:R-:W-:Y:S01]  /*2440*/  ULOP3.LUT UR4, UR4, 0x600000, URZ, 0xc0, !UPT ;  /* 0x0060000004047892 */ /* 0x000fe2000f8ec0ff */
[----:B------:R-:W-:Y:S01]  /*2450*/  IMAD.SHL.U32 R0, R0, 0x40, RZ ;  /* 0x0000004000007824 */ /* 0x000fe200078e00ff */
[----:B------:R-:W-:Y:S01]  /*2460*/  ULOP3.LUT UR22, UR22, 0x20, URZ, 0xc0, !UPT ;  /* 0x0000002016167892 */ /* 0x000fe2000f8ec0ff */
[----:B------:R-:W-:Y:S02]  /*2470*/  LOP3.LUT R2, R2, 0x30, RZ, 0xc0, !PT ;  /* 0x0000003002027812 */ /* 0x000fe400078ec0ff */
[----:B------:R-:W-:Y:S01]  /*2480*/  ELECT P0, URZ, PT ;  /* 0x0000000000ff782f */ /* 0x000fe20003800000 */
[----:B------:R-:W-:Y:S01]  /*2490*/  UIADD3 UR4, UPT, UPT, UR22, UR4, UR23 ;  /* 0x0000000416047290 */ /* 0x000fe2000fffe017 */
[----:B------:R-:W-:Y:S01]  /*24a0*/  LOP3.LUT R3, R2, 0x20, R3, 0x78, !PT ;  /* 0x0000002002037812 */ /* 0x000fe200078e7803 */
[----:B------:R-:W-:Y:S01]  /*24b0*/  UMOV UR9, UR18 ;  /* 0x0000001200097c82 */ /* 0x000fe20008000000 */
[----:B------:R-:W-:Y:S01]  /*24c0*/  ISETP.LT.U32.AND P0, PT, R36, 0x20, P0 ;  /* 0x000000202400780c */ /* 0x000fe20000701070 */
[----:B------:R-:W-:Y:S01]  /*24d0*/  UMOV UR10, UR15 ;  /* 0x0000000f000a7c82 */ /* 0x000fe20008000000 */
[----:B------:R-:W-:-:S04]  /*24e0*/  LOP3.LUT R0, R3, 0x1fc0, R0, 0xf8, !PT ;  /* 0x00001fc003007812 */ /* 0x000fc800078ef800 */
[----:B-----5:R-:W3:Y:S01]  /*24f0*/  LDTM.x32 R4, tmem[UR4] ;  /* 0x00000004000479ee */ /* 0x020ee200082c0000 */
[----:B------:R-:W-:Y:S01]  /*2500*/  LOP3.LUT R2, R0, 0x10, RZ, 0x3c, !PT ;  /* 0x0000001000027812 */ /* 0x000fe200078e3cff */
[----:B------:R-:W-:-:S05]  /*2510*/  NOP ;  /* 0x0000000000007918 */ /* 0x000fca0000000000 */
[----:B---3--:R-:W-:Y:S01]  /*2520*/  VOTEU.ANY UP1, P0 ;  /* 0x0000000000ff7886 */ /* 0x008fe20000020100 */
[----:B------:R-:W-:Y:S01]  /*2530*/  VOTEU.ANY UP0, P0 ;  /* 0x0000000000ff7886 */ /* 0x000fe20000000100 */
[----:B------:R-:W-:Y:S02]  /*2540*/  F2FP.SATFINITE.E4M3.F32.PACK_AB_MERGE_C R6, R7, R6, RZ ;  /* 0x000000060706723e */ /* 0x000fe400048070ff */
[----:B------:R-:W-:Y:S02]  /*2550*/  F2FP.SATFINITE.E4M3.F32.PACK_AB_MERGE_C R10, R11, R10, RZ ;  /* 0x0000000a0b0a723e */ /* 0x000fe400048070ff */
[----:B------:R-:W-:Y:S02]  /*2560*/  F2FP.SATFINITE.E4M3.F32.PACK_AB_MERGE_C R14, R15, R14, RZ ;  /* 0x0000000e0f0e723e */ /* 0x000fe400048070ff */
[----:B------:R-:W-:Y:S02]  /*2570*/  F2FP.SATFINITE.E4M3.F32.PACK_AB_MERGE_C R7, R19, R18, RZ ;  /* 0x000000121307723e */ /* 0x000fe400048070ff */
[----:B------:R-:W-:-:S02]  /*2580*/  F2FP.SATFINITE.E4M3.F32.PACK_AB_MERGE_C R22, R23, R22, RZ ;  /* 0x000000161716723e */ /* 0x000fc400048070ff */
[----:B------:R-:W-:Y:S02]  /*2590*/  F2FP.SATFINITE.E4M3.F32.PACK_AB_MERGE_C R26, R27, R26, RZ ;  /* 0x0000001a1b1a723e */ /* 0x000fe400048070ff */
[----:B------:R-:W-:Y:S02]  /*25a0*/  F2FP.SATFINITE.E4M3.F32.PACK_AB_MERGE_C R30, R31, R30, RZ ;  /* 0x0000001e1f1e723e */ /* 0x000fe400048070ff */
[----:B------:R-:W-:Y:S02]  /*25b0*/  F2FP.SATFINITE.E4M3.F32.PACK_AB_MERGE_C R34, R35, R34, RZ ;  /* 0x000000222322723e */ /* 0x000fe400048070ff */
[----:B------:R-:W-:Y:S02]  /*25c0*/  F2FP.SATFINITE.E4M3.F32.PACK_AB_MERGE_C R4, R5, R4, R6 ;  /* 0x000000040504723e */ /* 0x000fe40004807006 */
[----:B------:R-:W-:Y:S02]  /*25d0*/  F2FP.SATFINITE.E4M3.F32.PACK_AB_MERGE_C R5, R9, R8, R10 ;  /* 0x000000080905723e */ /* 0x000fe4000480700a */
[----:B------:R-:W-:-:S02]  /*25e0*/  F2FP.SATFINITE.E4M3.F32.PACK_AB_MERGE_C R6, R13, R12, R14 ;  /* 0x0000000c0d06723e */ /* 0x000fc4000480700e */
[----:B------:R-:W-:Y:S02]  /*25f0*/  F2FP.SATFINITE.E4M3.F32.PACK_AB_MERGE_C R7, R17, R16, R7 ;  /* 0x000000101107723e */ /* 0x000fe40004807007 */
[----:B------:R-:W-:Y:S02]  /*2600*/  F2FP.SATFINITE.E4M3.F32.PACK_AB_MERGE_C R20, R21, R20, R22 ;  /* 0x000000141514723e */ /* 0x000fe40004807016 */
[----:B------:R-:W-:Y:S01]  /*2610*/  F2FP.SATFINITE.E4M3.F32.PACK_AB_MERGE_C R21, R25, R24, R26 ;  /* 0x000000181915723e */ /* 0x000fe2000480701a */
[----:B--2---:R2:W-:Y:S01]  /*2620*/  STS.128 [R0+UR8], R4 ;  /* 0x0000000400007988 */ /* 0x0045e20008000c08 */
[----:B------:R-:W-:Y:S02]  /*2630*/  F2FP.SATFINITE.E4M3.F32.PACK_AB_MERGE_C R22, R29, R28, R30 ;  /* 0x0000001c1d16723e */ /* 0x000fe4000480701e */
[----:B------:R-:W-:-:S05]  /*2640*/  F2FP.SATFINITE.E4M3.F32.PACK_AB_MERGE_C R23, R33, R32, R34 ;  /* 0x000000202117723e */ /* 0x000fca0004807022 */
[----:B------:R2:W-:Y:S01]  /*2650*/  STS.128 [R2+UR8], R20 ;  /* 0x0000001402007988 */ /* 0x0005e20008000c08 */
[----:B------:R3:W-:Y:S06]  /*2660*/  MEMBAR.ALL.CTA ;  /* 0x0000000000007992 */ /* 0x0007ec0000008000 */
[----:B---3--:R-:W3:Y:S02]  /*2670*/  FENCE.VIEW.ASYNC.S ;  /* 0x00000000000073c6 */ /* 0x008ee40000000000 */
[----:B---3--:R-:W-:Y:S06]  /*2680*/  BAR.SYNC.DEFER_BLOCKING 0x0 ;  /* 0x0000000000007b1d */ /* 0x008fec0000010000 */
[----:B------:R2:W-:Y:S01]  /*2690*/  @UP1 UTMASTG.2D [UR8], [UR20] ;  /* 0x00000008140013b5 */ /* 0x0005e20008008000 */
[----:B------:R0:W-:Y:S01]  /*26a0*/  UTMACMDFLUSH ;  /* 0x00000000000079b7 */ /* 0x0001e20000000000 */
[----:B------:R-:W-:-:S04]  /*26b0*/  DEPBAR.LE SB0, 0x0 ;  /* 0x000080000000791a */ /* 0x000fc80000000000 */
[----:B------:R-:W-:Y:S08]  /*26c0*/  BAR.SYNC.DEFER_BLOCKING 0x0 ;  /* 0x0000000000007b1d */ /* 0x000ff00000010000 */
[----:B------:R-:W-:Y:S06]  /*26d0*/  BAR.SYNC.DEFER_BLOCKING 0x0 ;  /* 0x0000000000007b1d */ /* 0x000fec0000010000 */
[----:B--2---:R-:W-:Y:S05]  /*26e0*/  @P2 BRA `(.L_x_71) ;  /* 0x0000000000a02947 */ /* 0x004fea0003800000 */
[----:B------:R-:W2:Y:S01]  /*26f0*/  S2UR UR5, SR_CgaCtaId ;  /* 0x00000000000579c3 */ /* 0x000ea20000008800 */
[----:B------:R-:W-:Y:S01]  /*2700*/  NOP ;  /* 0x0000000000007918 */ /* 0x000fe20000000000 */
[----:B------:R-:W-:Y:S01]  /*2710*/  UMOV UR4, 0x50 ;  /* 0x0000005000047882 */ /* 0x000fe20000000000 */
[----:B------:R-:W-:Y:S02]  /*2720*/  IMAD.U32 R0, RZ, RZ, UR23 ;  /* 0x00000017ff007e24 */ /* 0x000fe4000f8e00ff */
[----:B------:R-:W-:Y:S02]  /*2730*/  IMAD.MOV.U32 R3, RZ, RZ, 0x3 ;  /* 0x00000003ff037424 */ /* 0x000fe400078e00ff */
[----:B------:R-:W-:Y:S01]  /*2740*/  IMAD.MOV.U32 R7, RZ, RZ, 0x1 ;  /* 0x00000001ff077424 */ /* 0x000fe200078e00ff */
[----:B------:R-:W-:-:S04]  /*2750*/  LOP3.LUT R0, R0, 0xffff, RZ, 0xc0, !PT ;  /* 0x0000ffff00007812 */ /* 0x000fc800078ec0ff */
[----:B------:R-:W-:-:S05]  /*2760*/  SHF.R.U32.HI R0, RZ, 0x5, R0 ;  /* 0x00000005ff007819 */ /* 0x000fca0000011600 */
[----:B------:R-:W-:Y:S01]  /*2770*/  VIADD R2, R0, 0x10 ;  /* 0x0000001000027836 */ /* 0x000fe20000000000 */
[----:B------:R-:W-:Y:S01]  /*2780*/  SHF.L.U32 R0, R3, R0, RZ ;  /* 0x0000000003007219 */ /* 0x000fe200000006ff */
[----:B--2---:R-:W-:-:S03]  /*2790*/  ULEA UR6, UR5, UR4, 0x18 ;  /* 0x0000000405067291 */ /* 0x004fc6000f8ec0ff */
[----:B------:R-:W-:-:S04]  /*27a0*/  SHF.L.U32 R3, R7, R2, RZ ;  /* 0x0000000207037219 */ /* 0x000fc800000006ff */
[----:B------:R-:W-:Y:S02]  /*27b0*/  LOP3.LUT R0, R3, R0, RZ, 0xfc, !PT ;  /* 0x0000000003007212 */ /* 0x000fe400078efcff */
[----:B------:R-:W2:Y:S02]  /*27c0*/  LDS R5, [UR6] ;  /* 0x00000006ff057984 */ /* 0x000ea40008000800 */
[C---:B------:R-:W-:Y:S02]  /*27d0*/  LOP3.LUT R2, R0.reuse, 0xffff, RZ, 0xc0, !PT ;  /* 0x0000ffff00027812 */ /* 0x040fe400078ec0ff */
[----:B--2---:R-:W-:-:S04]  /*27e0*/  LOP3.LUT R3, R0, 0xffff, R5, 0x80, !PT ;  /* 0x0000ffff00037812 */ /* 0x004fc800078e8005 */
[----:B------:R-:W-:-:S13]  /*27f0*/  ISETP.NE.AND P0, PT, R3, R2, PT ;  /* 0x000000020300720c */ /* 0x000fda0003f05270 */
[----:B------:R-:W-:Y:S05]  /*2800*/  @P0 BRA `(.L_x_72) ;  /* 0x0000000000500947 */ /* 0x000fea0003800000 */
[----:B------:R-:W-:Y:S02]  /*2810*/  SHF.R.U32.HI R5, RZ, 0x10, R5 ;  /* 0x00000010ff057819 */ /* 0x000fe40000011605 */
[----:B------:R-:W-:-:S04]  /*2820*/  SHF.R.U32.HI R2, RZ, 0x10, R0 ;  /* 0x00000010ff027819 */ /* 0x000fc80000011600 */
[----:B------:R-:W-:-:S04]  /*2830*/  LOP3.LUT R5, R5, R2, RZ, 0xc0, !PT ;  /* 0x0000000205057212 */ /* 0x000fc800078ec0ff */
[----:B------:R-:W-:-:S13]  /*2840*/  ISETP.NE.AND P0, PT, R5, R2, PT ;  /* 0x000000020500720c */ /* 0x000fda0003f05270 */
[----:B------:R-:W-:Y:S05]  /*2850*/  @P0 BRA `(.L_x_73) ;  /* 0x0000000000300947 */ /* 0x000fea0003800000 */
[----:B------:R-:W-:Y:S01]  /*2860*/  R2UR UR4, R0 ;  /* 0x00000000000472ca */ /* 0x000fe200000e0000 */
[----:B------:R-:W-:Y:S01]  /*2870*/  VOTEU.ANY UR5, UPT, PT ;  /* 0x0000000000057886 */ /* 0x000fe200038e0100 */
[----:B------:R-:W2:Y:S01]  /*2880*/  S2R R0, SR_LANEID ;  /* 0x0000000000007919 */ /* 0x000ea20000000000 */
[----:B------:R-:W-:-:S10]  /*2890*/  UFLO.U32 UR5, UR5 ;  /* 0x00000005000572bd */ /* 0x000fd400080e0000 */
[----:B------:R-:W-:-:S06]  /*28a0*/  ULOP3.LUT UR4, URZ, UR4, URZ, 0x33, !UPT ;  /* 0x00000004ff047292 */ /* 0x000fcc000f8e33ff */
[----:B------:R-:W-:-:S04]  /*28b0*/  IMAD.U32 R2, RZ, RZ, UR4 ;  /* 0x00000004ff027e24 */ /* 0x000fc8000f8e00ff */
[----:B------:R-:W3:Y:S02]  /*28c0*/  REDUX UR7, R2 ;  /* 0x00000000020773c4 */ /* 0x000ee40000000000 */
[----:B------:R4:W-:Y:S01]  /*28d0*/  UTCATOMSWS.AND URZ, UR4 ;  /* 0x0000000400ff79e3 */ /* 0x0009e20008000000 */
[----:B--2---:R-:W-:Y:S01]  /*28e0*/  ISETP.EQ.U32.AND P0, PT, R0, UR5, PT ;  /* 0x0000000500007c0c */ /* 0x004fe2000bf02070 */
[----:B---3--:R-:W-:-:S12]  /*28f0*/  IMAD.U32 R0, RZ, RZ, UR7 ;  /* 0x00000007ff007e24 */ /* 0x008fd8000f8e00ff */
[----:B------:R4:W-:Y:S01]  /*2900*/  @P0 ATOMS.AND RZ, [UR6], R0 ;  /* 0x00000000ffff098c */ /* 0x0009e2000a800006 */
[----:B------:R-:W-:Y:S05]  /*2910*/  BRA `(.L_x_71) ;  /* 0x0000000000147947 */ /* 0x000fea0003800000 */
.L_x_73:
[----:B------:R-:W-:-:S07]  /*2920*/  MOV R2, 0x2940 ;  /* 0x0000294000027802 */ /* 0x000fce0000000f00 */
[----:B-1----:R-:W-:Y:S05]  /*2930*/  CALL.REL.NOINC `($__internal_0_$__cuda_sm10x_tcgen05_guardrail_trap_col_being_dealloced_not_returned_by_alloc) ;  /* 0x0000000000447944 */ /* 0x002fea0003c00000 */
[----:B------:R-:W-:Y:S05]  /*2940*/  BRA `(.L_x_71) ;  /* 0x0000000000087947 */ /* 0x000fea0003800000 */
.L_x_72:
[----:B------:R-:W-:-:S07]  /*2950*/  MOV R2, 0x2970 ;  /* 0x0000297000027802 */ /* 0x000fce0000000f00 */
[----:B-1----:R-:W-:Y:S05]  /*2960*/  CALL.REL.NOINC `($__internal_2_$__cuda_sm10x_tcgen05_guardrail_trap_unallocated_columns_being_dealloced) ;  /* 0x0000000000507944 */ /* 0x002fea0003c00000 */
.L_x_71:
[----:B------:R-:W-:Y:S01]  /*2970*/  NOP ;  /* 0x0000000000007918 */ /* 0x000fe20000000000 */
[----:B----4-:R-:W-:Y:S05]  /*2980*/  EXIT ;  /* 0x000000000000794d */ /* 0x010fea0003800000 */
.L_x_58:
[----:B------:R-:W2:Y:S02]  /*2990*/  SYNCS.PHASECHK.TRANS64.TRYWAIT P0, [UR8+0x12000], RZ ;  /* 0x012000ffff0075a7 */ /* 0x000ea40008001108 */
[----:B--2---:R-:W-:Y:S05]  /*29a0*/  @!P0 BRA `(.L_x_58) ;  /* 0xfffffffc00f88947 */ /* 0x004fea000383ffff */
[----:B------:R-:W-:Y:S05]  /*29b0*/  BRA `(.L_x_74) ;  /* 0xfffffff000407947 */ /* 0x000fea000383ffff */
.L_x_60:
[----:B------:R-:W2:Y:S02]  /*29c0*/  SYNCS.PHASECHK.TRANS64.TRYWAIT P1, [UR8+0x12020], RZ ;  /* 0x012020ffff0075a7 */ /* 0x000ea40008021108 */
[----:B--2---:R-:W-:Y:S05]  /*29d0*/  @!P1 BRA `(.L_x_60) ;  /* 0xfffffffc00f89947 */ /* 0x004fea000383ffff */
[----:B------:R-:W-:Y:S05]  /*29e0*/  BRA `(.L_x_75) ;  /* 0xfffffff000dc7947 */ /* 0x000fea000383ffff */
.L_x_61:
[----:B------:R-:W3:Y:S02]  /*29f0*/  SYNCS.PHASECHK.TRANS64.TRYWAIT P0, [UR28+0x12000], R2 ;  /* 0x01200002ff0075a7 */ /* 0x000ee4000800111c */
[----:B---3--:R-:W-:Y:S05]  /*2a00*/  @!P0 BRA `(.L_x_61) ;  /* 0xfffffffc00f88947 */ /* 0x008fea000383ffff */
[----:B------:R-:W-:Y:S05]  /*2a10*/  BRA `(.L_x_76) ;  /* 0xfffffff4005c7947 */ /* 0x000fea000383ffff */
.L_x_63:
[----:B------:R-:W3:Y:S02]  /*2a20*/  SYNCS.PHASECHK.TRANS64.TRYWAIT P0, [UR28+0x12020], R2 ;  /* 0x01202002ff0075a7 */ /* 0x000ee4000800111c */
[----:B---3--:R-:W-:Y:S05]  /*2a30*/  @!P0 BRA `(.L_x_63) ;  /* 0xfffffffc00f88947 */ /* 0x008fea000383ffff */
[----:B------:R-:W-:Y:S05]  /*2a40*/  BRA `(.L_x_77) ;  /* 0xfffffff800047947 */ /* 0x000fea000383ffff */
        .weak           $__internal_0_$__cuda_sm10x_tcgen05_guardrail_trap_col_being_dealloced_not_returned_by_alloc
        .type           $__internal_0_$__cuda_sm10x_tcgen05_guardrail_trap_col_being_dealloced_not_returned_by_alloc,@function
        .size           $__internal_0_$__cuda_sm10x_tcgen05_guardrail_trap_col_being_dealloced_not_returned_by_alloc,($__internal_1_$__cuda_sm10x_tcgen05_guardrail_trap_phase_invalid_during_alloc - $__internal_0_$__cuda_sm10x_tcgen05_guardrail_trap_col_being_dealloced_not_returned_by_alloc)
$__internal_0_$__cuda_sm10x_tcgen05_guardrail_trap_col_being_dealloced_not_returned_by_alloc:
[----:B------:R-:W-:Y:S05]  /*2a50*/  BPT.TRAP 0x1 ;  /* 0x000000040000795c */ /* 0x000fea0000300000 */
[----:B------:R-:W-:-:S04]  /*2a60*/  IMAD.MOV.U32 R3, RZ, RZ, 0x0 ;  /* 0x00000000ff037424 */ /* 0x000fc800078e00ff */
[----:B------:R-:W-:Y:S05]  /*2a70*/  RET.REL.NODEC R2 `(gluon_tcgen05) ;  /* 0xffffffd402607950 */ /* 0x000fea0003c3ffff */
        .weak           $__internal_1_$__cuda_sm10x_tcgen05_guardrail_trap_phase_invalid_during_alloc
        .type           $__internal_1_$__cuda_sm10x_tcgen05_guardrail_trap_phase_invalid_during_alloc,@function
        .size           $__internal_1_$__cuda_sm10x_tcgen05_guardrail_trap_phase_invalid_during_alloc,($__internal_2_$__cuda_sm10x_tcgen05_guardrail_trap_unallocated_columns_being_dealloced - $__internal_1_$__cuda_sm10x_tcgen05_guardrail_trap_phase_invalid_during_alloc)
$__internal_1_$__cuda_sm10x_tcgen05_guardrail_trap_phase_invalid_during_alloc:
[----:B------:R-:W-:Y:S05]  /*2a80*/  BPT.TRAP 0x1 ;  /* 0x000000040000795c */ /* 0x000fea0000300000 */
[----:B------:R-:W-:-:S04]  /*2a90*/  IMAD.MOV.U32 R3, RZ, RZ, 0x0 ;  /* 0x00000000ff037424 */ /* 0x000fc800078e00ff */
[----:B------:R-:W-:Y:S05]  /*2aa0*/  RET.REL.NODEC R2 `(gluon_tcgen05) ;  /* 0xffffffd402547950 */ /* 0x000fea0003c3ffff */
        .weak           $__internal_2_$__cuda_sm10x_tcgen05_guardrail_trap_unallocated_columns_being_dealloced
        .type           $__internal_2_$__cuda_sm10x_tcgen05_guardrail_trap_unallocated_columns_being_dealloced,@function
        .size           $__internal_2_$__cuda_sm10x_tcgen05_guardrail_trap_unallocated_columns_being_dealloced,(.L_x_81 - $__internal_2_$__cuda_sm10x_tcgen05_guardrail_trap_unallocated_columns_being_dealloced)
$__internal_2_$__cuda_sm10x_tcgen05_guardrail_trap_unallocated_columns_being_dealloced:
[----:B------:R-:W-:Y:S05]  /*2ab0*/  BPT.TRAP 0x1 ;  /* 0x000000040000795c */ /* 0x000fea0000300000 */
[----:B------:R-:W-:-:S04]  /*2ac0*/  IMAD.MOV.U32 R3, RZ, RZ, 0x0 ;  /* 0x00000000ff037424 */ /* 0x000fc800078e00ff */
[----:B------:R-:W-:Y:S05]  /*2ad0*/  RET.REL.NODEC R2 `(gluon_tcgen05) ;  /* 0xffffffd402487950 */ /* 0x000fea0003c3ffff */
.L_x_78:
[----:B------:R-:W-:-:S00]  /*2ae0*/  BRA `(.L_x_78) ;  /* 0xfffffffc00fc7947 */ /* 0x000fc0000383ffff */
[----:B------:R-:W-:-:S00]  /*2af0*/  NOP ;  /* 0x0000000000007918 */ /* 0x000fc00000000000 */
        /* <DEDUP_REMOVED lines=8> */
.L_x_81:


//--------------------- .nv.shared.gluon_tcgen05  --------------------------
	.section	.nv.shared.gluon_tcgen05,"aw",@nobits
	.sectionflags	@""
	.align	16
	.zero		1024


//--------------------- .nv.shared.reserved.0     --------------------------
	.section	.nv.shared.reserved.0,"aw",@nobits
	.align	8
	.weak		__nv_reservedSMEM_offset_0_alias
	.size		__nv_reservedSMEM_offset_0_alias, 0, 64
	.other		__nv_reservedSMEM_offset_0_alias,@"STO_CUDA_RESERVED_SHARED STV_DEFAULT"
__nv_reservedSMEM_offset_0_alias:
	.zero		0
.nv.shared.reserved.0:
	.zero		64
	.weak		__nv_reservedSMEM_allocation_phase
	.type		__nv_reservedSMEM_allocation_phase,@object
	.size		__nv_reservedSMEM_allocation_phase,(.L_0 - __nv_reservedSMEM_allocation_phase)
__nv_reservedSMEM_allocation_phase:
	.zero		1
.L_0:
	.zero		7
	.weak		__nv_reservedSMEM_devtool_atexit_pc
	.type		__nv_reservedSMEM_devtool_atexit_pc,@object
	.size		__nv_reservedSMEM_devtool_atexit_pc,(__nv_reservedSMEM_allocation_mask - __nv_reservedSMEM_devtool_atexit_pc)
__nv_reservedSMEM_devtool_atexit_pc:
	.zero		8
	.weak		__nv_reservedSMEM_allocation_mask
	.type		__nv_reservedSMEM_allocation_mask,@object
	.size		__nv_reservedSMEM_allocation_mask,(.L_2 - __nv_reservedSMEM_allocation_mask)
__nv_reservedSMEM_allocation_mask:
	.zero		4
.L_2:


//--------------------- .nv.constant0.gluon_tcgen05 --------------------------
	.section	.nv.constant0.gluon_tcgen05,"a",@progbits
	.sectionflags	@""
	.align	4
.nv.constant0.gluon_tcgen05:
	.zero		976


//--------------------- SYMBOLS --------------------------

	.type		.nv.reservedSmem.offset0,@object
	.size		.nv.reservedSmem.offset0,0x4
	.type		.nv.reservedSmem.cap,@object
	.size		.nv.reservedSmem.cap,0x4
